	.target	sm_100a

	.elftype	@"ET_EXEC"


//--------------------- .note.nv.tkinfo           --------------------------
	.section	.note.nv.tkinfo,"",@"SHT_NOTE"
	.sectionflags	@"SHF_NOTE_NV_TKINFO"
	.tkinfo
        /*0018*/ 	.word	0x00000002
        /*0030*/ 	.string	""
        /*0030*/ 	.string	"ptxas"
        /*0030*/ 	.string	"Cuda compilation tools, release 13.0, V13.0.88"
        /*0030*/ 	.string	"Build cuda_13.0.r13.0/compiler.36424714_0"
        /*0030*/ 	.string	"-arch sm_100a -m 64 "



//--------------------- .note.nv.cuinfo           --------------------------
	.section	.note.nv.cuinfo,"",@"SHT_NOTE"
	.sectionflags	@"SHF_NOTE_NV_CUINFO"
        /*0018*/ 	.short	0x0002
        /*001a*/ 	.short	0x0064
        /*001c*/ 	.short	0x0082
	.zero		2


//--------------------- .nv.info                  --------------------------
	.section	.nv.info,"",@"SHT_CUDA_INFO"
	.align	4


	//----- nvinfo : EIATTR_REGCOUNT
	.align		4
        /*0000*/ 	.byte	0x04, 0x2f
        /*0002*/ 	.short	(.L_19 - .L_18)
	.align		4
.L_18:
        /*0004*/ 	.word	index@(_ZN7cutlass13device_kernelINS_4gemm6kernel13GemmUniversalIN4cute5tupleIJiiiiEEENS1_10collective13CollectiveMmaINS1_35MainloopSm100TmaUmmaWarpSpecializedILi13ELi2ELi4ENS5_IJNS4_1CILi2EEENSA_ILi1EEESC_EEEEENS5_IJNSA_ILi128EEESF_NSA_ILi64EEEEEENS_6half_tENS5_IJlSC_lEEESI_SJ_NS4_8TiledMMAINS4_8MMA_AtomIJNS4_26SM100_MMA_F16BF16_2x1SM_SSISI_SI_fLi128ELi128ELNS4_4UMMA5MajorE0ELSO_0ELNSN_7ScaleInE0ELSP_0EEEEEENS4_6LayoutINS5_IJSC_SC_SC_EEENS5_IJNSA_ILi0EEESU_SU_EEEEENS5_IJNS4_10UnderscoreESX_SX_EEEEENS4_18SM100_TMA_2SM_LOADENS4_14ComposedLayoutINS4_7SwizzleILi3ELi4ELi3EEENS4_18smem_ptr_flag_bitsILi16EEENSS_INS5_IJNSA_ILi8EEESG_EEENS5_IJSG_SC_EEEEEEEvNS4_8identityES10_S1A_vS1B_EENS_8epilogue10collective18CollectiveEpilogueINS1D_23Sm100TmaWarpSpecializedILi4ELi2ELi16ELb1ELb0EEEJNS5_IJSG_SF_SG_EEENS5_IJNSS_ISG_SC_EENSS_INS5_IJNSA_ILi16EEESB_EEENS5_IJSC_SG_EEEEEEEESI_SJ_SI_SJ_NS1D_6fusion15FusionCallbacksIS1H_NS1P_17LinCombPerRowBiasISI_fSI_SI_fLi8ELNS_15FloatRoundStyleE2EEES1I_S1O_JEEENS4_5SM1004TMEM4LOAD26SM100_TMEM_LOAD_32dp32b16xENS4_13SM90_TMA_LOADENS11_INS12_ILi1ELi4ELi3EEES15_NSS_INS5_IJS16_S1K_EEENS5_IJS1K_SC_EEEEEEENS4_39AutoVectorizingCopyWithAssumedAlignmentILi128EEENS4_14SM90_TMA_STOREES24_S26_S26_EEEvvEEEEvNT_6ParamsE)
        /*0008*/ 	.word	0x0000005a


	//----- nvinfo : EIATTR_FRAME_SIZE
	.align		4
.L_19:
        /*000c*/ 	.byte	0x04, 0x11
        /*000e*/ 	.short	(.L_21 - .L_20)
	.align		4
.L_20:
        /*0010*/ 	.word	index@($__internal_2_$__cuda_sm10x_tcgen05_guardrail_trap_unallocated_columns_being_dealloced)
        /*0014*/ 	.word	0x00000000


	//----- nvinfo : EIATTR_FRAME_SIZE
	.align		4
.L_21:
        /*0018*/ 	.byte	0x04, 0x11
        /*001a*/ 	.short	(.L_23 - .L_22)
	.align		4
.L_22:
        /*001c*/ 	.word	index@($__internal_1_$__cuda_sm10x_tcgen05_guardrail_trap_phase_invalid_during_alloc)
        /*0020*/ 	.word	0x00000000


	//----- nvinfo : EIATTR_FRAME_SIZE
	.align		4
.L_23:
        /*0024*/ 	.byte	0x04, 0x11
        /*0026*/ 	.short	(.L_25 - .L_24)
	.align		4
.L_24:
        /*0028*/ 	.word	index@($__internal_0_$__cuda_sm10x_tcgen05_guardrail_trap_col_being_dealloced_not_returned_by_alloc)
        /*002c*/ 	.word	0x00000000


	//----- nvinfo : EIATTR_FRAME_SIZE
	.align		4
.L_25:
        /*0030*/ 	.byte	0x04, 0x11
        /*0032*/ 	.short	(.L_27 - .L_26)
	.align		4
.L_26:
        /*0034*/ 	.word	index@(_ZN7cutlass13device_kernelINS_4gemm6kernel13GemmUniversalIN4cute5tupleIJiiiiEEENS1_10collective13CollectiveMmaINS1_35MainloopSm100TmaUmmaWarpSpecializedILi13ELi2ELi4ENS5_IJNS4_1CILi2EEENSA_ILi1EEESC_EEEEENS5_IJNSA_ILi128EEESF_NSA_ILi64EEEEEENS_6half_tENS5_IJlSC_lEEESI_SJ_NS4_8TiledMMAINS4_8MMA_AtomIJNS4_26SM100_MMA_F16BF16_2x1SM_SSISI_SI_fLi128ELi128ELNS4_4UMMA5MajorE0ELSO_0ELNSN_7ScaleInE0ELSP_0EEEEEENS4_6LayoutINS5_IJSC_SC_SC_EEENS5_IJNSA_ILi0EEESU_SU_EEEEENS5_IJNS4_10UnderscoreESX_SX_EEEEENS4_18SM100_TMA_2SM_LOADENS4_14ComposedLayoutINS4_7SwizzleILi3ELi4ELi3EEENS4_18smem_ptr_flag_bitsILi16EEENSS_INS5_IJNSA_ILi8EEESG_EEENS5_IJSG_SC_EEEEEEEvNS4_8identityES10_S1A_vS1B_EENS_8epilogue10collective18CollectiveEpilogueINS1D_23Sm100TmaWarpSpecializedILi4ELi2ELi16ELb1ELb0EEEJNS5_IJSG_SF_SG_EEENS5_IJNSS_ISG_SC_EENSS_INS5_IJNSA_ILi16EEESB_EEENS5_IJSC_SG_EEEEEEEESI_SJ_SI_SJ_NS1D_6fusion15FusionCallbacksIS1H_NS1P_17LinCombPerRowBiasISI_fSI_SI_fLi8ELNS_15FloatRoundStyleE2EEES1I_S1O_JEEENS4_5SM1004TMEM4LOAD26SM100_TMEM_LOAD_32dp32b16xENS4_13SM90_TMA_LOADENS11_INS12_ILi1ELi4ELi3EEES15_NSS_INS5_IJS16_S1K_EEENS5_IJS1K_SC_EEEEEEENS4_39AutoVectorizingCopyWithAssumedAlignmentILi128EEENS4_14SM90_TMA_STOREES24_S26_S26_EEEvvEEEEvNT_6ParamsE)
        /*0038*/ 	.word	0x00000000


	//----- nvinfo : EIATTR_MIN_STACK_SIZE
	.align		4
.L_27:
        /*003c*/ 	.byte	0x04, 0x12
        /*003e*/ 	.short	(.L_29 - .L_28)
	.align		4
.L_28:
        /*0040*/ 	.word	index@(_ZN7cutlass13device_kernelINS_4gemm6kernel13GemmUniversalIN4cute5tupleIJiiiiEEENS1_10collective13CollectiveMmaINS1_35MainloopSm100TmaUmmaWarpSpecializedILi13ELi2ELi4ENS5_IJNS4_1CILi2EEENSA_ILi1EEESC_EEEEENS5_IJNSA_ILi128EEESF_NSA_ILi64EEEEEENS_6half_tENS5_IJlSC_lEEESI_SJ_NS4_8TiledMMAINS4_8MMA_AtomIJNS4_26SM100_MMA_F16BF16_2x1SM_SSISI_SI_fLi128ELi128ELNS4_4UMMA5MajorE0ELSO_0ELNSN_7ScaleInE0ELSP_0EEEEEENS4_6LayoutINS5_IJSC_SC_SC_EEENS5_IJNSA_ILi0EEESU_SU_EEEEENS5_IJNS4_10UnderscoreESX_SX_EEEEENS4_18SM100_TMA_2SM_LOADENS4_14ComposedLayoutINS4_7SwizzleILi3ELi4ELi3EEENS4_18smem_ptr_flag_bitsILi16EEENSS_INS5_IJNSA_ILi8EEESG_EEENS5_IJSG_SC_EEEEEEEvNS4_8identityES10_S1A_vS1B_EENS_8epilogue10collective18CollectiveEpilogueINS1D_23Sm100TmaWarpSpecializedILi4ELi2ELi16ELb1ELb0EEEJNS5_IJSG_SF_SG_EEENS5_IJNSS_ISG_SC_EENSS_INS5_IJNSA_ILi16EEESB_EEENS5_IJSC_SG_EEEEEEEESI_SJ_SI_SJ_NS1D_6fusion15FusionCallbacksIS1H_NS1P_17LinCombPerRowBiasISI_fSI_SI_fLi8ELNS_15FloatRoundStyleE2EEES1I_S1O_JEEENS4_5SM1004TMEM4LOAD26SM100_TMEM_LOAD_32dp32b16xENS4_13SM90_TMA_LOADENS11_INS12_ILi1ELi4ELi3EEES15_NSS_INS5_IJS16_S1K_EEENS5_IJS1K_SC_EEEEEEENS4_39AutoVectorizingCopyWithAssumedAlignmentILi128EEENS4_14SM90_TMA_STOREES24_S26_S26_EEEvvEEEEvNT_6ParamsE)
        /*0044*/ 	.word	0x00000000
.L_29:


//--------------------- .nv.compat                --------------------------
	.section	.nv.compat,"",@"SHT_CUDA_COMPAT_INFO"
	.align	4
        /*0000*/ 	.byte	0x02, 0x09, 0x01, 0x00, 0x02, 0x02, 0x02, 0x00, 0x02, 0x05, 0x05, 0x00, 0x03, 0x07, 0x01, 0x01
        /*0010*/ 	.byte	0x02, 0x03, 0x01, 0x00, 0x02, 0x06, 0x01, 0x00, 0x04, 0x0b, 0x08, 0x00, 0x09, 0x00, 0x00, 0x00
        /*0020*/ 	.byte	0x00, 0x00, 0x00, 0x00


//--------------------- .nv.info._ZN7cutlass13device_kernelINS_4gemm6kernel13GemmUniversalIN4cute5tupleIJiiiiEEENS1_10collective13CollectiveMmaINS1_35MainloopSm100TmaUmmaWarpSpecializedILi13ELi2ELi4ENS5_IJNS4_1CILi2EEENSA_ILi1EEESC_EEEEENS5_IJNSA_ILi128EEESF_NSA_ILi64EEEEEENS_6half_tENS5_IJlSC_lEEESI_SJ_NS4_8TiledMMAINS4_8MMA_AtomIJNS4_26SM100_MMA_F16BF16_2x1SM_SSISI_SI_fLi128ELi128ELNS4_4UMMA5MajorE0ELSO_0ELNSN_7ScaleInE0ELSP_0EEEEEENS4_6LayoutINS5_IJSC_SC_SC_EEENS5_IJNSA_ILi0EEESU_SU_EEEEENS5_IJNS4_10UnderscoreESX_SX_EEEEENS4_18SM100_TMA_2SM_LOADENS4_14ComposedLayoutINS4_7SwizzleILi3ELi4ELi3EEENS4_18smem_ptr_flag_bitsILi16EEENSS_INS5_IJNSA_ILi8EEESG_EEENS5_IJSG_SC_EEEEEEEvNS4_8identityES10_S1A_vS1B_EENS_8epilogue10collective18CollectiveEpilogueINS1D_23Sm100TmaWarpSpecializedILi4ELi2ELi16ELb1ELb0EEEJNS5_IJSG_SF_SG_EEENS5_IJNSS_ISG_SC_EENSS_INS5_IJNSA_ILi16EEESB_EEENS5_IJSC_SG_EEEEEEEESI_SJ_SI_SJ_NS1D_6fusion15FusionCallbacksIS1H_NS1P_17LinCombPerRowBiasISI_fSI_SI_fLi8ELNS_15FloatRoundStyleE2EEES1I_S1O_JEEENS4_5SM1004TMEM4LOAD26SM100_TMEM_LOAD_32dp32b16xENS4_13SM90_TMA_LOADENS11_INS12_ILi1ELi4ELi3EEES15_NSS_INS5_IJS16_S1K_EEENS5_IJS1K_SC_EEEEEEENS4_39AutoVectorizingCopyWithAssumedAlignmentILi128EEENS4_14SM90_TMA_STOREES24_S26_S26_EEEvvEEEEvNT_6ParamsE --------------------------
	.section	.nv.info._ZN7cutlass13device_kernelINS_4gemm6kernel13GemmUniversalIN4cute5tupleIJiiiiEEENS1_10collective13CollectiveMmaINS1_35MainloopSm100TmaUmmaWarpSpecializedILi13ELi2ELi4ENS5_IJNS4_1CILi2EEENSA_ILi1EEESC_EEEEENS5_IJNSA_ILi128EEESF_NSA_ILi64EEEEEENS_6half_tENS5_IJlSC_lEEESI_SJ_NS4_8TiledMMAINS4_8MMA_AtomIJNS4_26SM100_MMA_F16BF16_2x1SM_SSISI_SI_fLi128ELi128ELNS4_4UMMA5MajorE0ELSO_0ELNSN_7ScaleInE0ELSP_0EEEEEENS4_6LayoutINS5_IJSC_SC_SC_EEENS5_IJNSA_ILi0EEESU_SU_EEEEENS5_IJNS4_10UnderscoreESX_SX_EEEEENS4_18SM100_TMA_2SM_LOADENS4_14ComposedLayoutINS4_7SwizzleILi3ELi4ELi3EEENS4_18smem_ptr_flag_bitsILi16EEENSS_INS5_IJNSA_ILi8EEESG_EEENS5_IJSG_SC_EEEEEEEvNS4_8identityES10_S1A_vS1B_EENS_8epilogue10collective18CollectiveEpilogueINS1D_23Sm100TmaWarpSpecializedILi4ELi2ELi16ELb1ELb0EEEJNS5_IJSG_SF_SG_EEENS5_IJNSS_ISG_SC_EENSS_INS5_IJNSA_ILi16EEESB_EEENS5_IJSC_SG_EEEEEEEESI_SJ_SI_SJ_NS1D_6fusion15FusionCallbacksIS1H_NS1P_17LinCombPerRowBiasISI_fSI_SI_fLi8ELNS_15FloatRoundStyleE2EEES1I_S1O_JEEENS4_5SM1004TMEM4LOAD26SM100_TMEM_LOAD_32dp32b16xENS4_13SM90_TMA_LOADENS11_INS12_ILi1ELi4ELi3EEES15_NSS_INS5_IJS16_S1K_EEENS5_IJS1K_SC_EEEEEEENS4_39AutoVectorizingCopyWithAssumedAlignmentILi128EEENS4_14SM90_TMA_STOREES24_S26_S26_EEEvvEEEEvNT_6ParamsE,"",@"SHT_CUDA_INFO"
	.sectionflags	@""
	.align	4


	//----- nvinfo : EIATTR_CUDA_API_VERSION
	.align		4
        /*0000*/ 	.byte	0x04, 0x37
        /*0002*/ 	.short	(.L_31 - .L_30)
.L_30:
        /*0004*/ 	.word	0x00000082


	//----- nvinfo : EIATTR_KPARAM_INFO
	.align		4
.L_31:
        /*0008*/ 	.byte	0x04, 0x17
        /*000a*/ 	.short	(.L_33 - .L_32)
.L_32:
        /*000c*/ 	.word	0x00000000
        /*0010*/ 	.short	0x0000
        /*0012*/ 	.short	0x0000
        /*0014*/ 	.byte	0x00, 0xf0, 0x01, 0x20


	//----- nvinfo : EIATTR_AT_ENTRY_FRAGMENTS
	.align		4
.L_33:
        /*0018*/ 	.byte	0x04, 0x4f
        /*001a*/ 	.short	(.L_35 - .L_34)


	//   ....[0]....
.L_34:
        /*001c*/ 	.word	0x00000007


	//----- nvinfo : EIATTR_RESERVED_SMEM_USED
	.align		4
.L_35:
        /*0020*/ 	.byte	0x01, 0x41
	.zero		2


	//----- nvinfo : EIATTR_SPARSE_MMA_MASK
	.align		4
        /*0024*/ 	.byte	0x03, 0x50
        /*0026*/ 	.short	0x0000


	//----- nvinfo : EIATTR_TCGEN05_2CTA_USED
	.align		4
        /*0028*/ 	.byte	0x01, 0x52
	.zero		2


	//----- nvinfo : EIATTR_MAXREG_COUNT
	.align		4
        /*002c*/ 	.byte	0x03, 0x1b
        /*002e*/ 	.short	0x00ff


	//----- nvinfo : EIATTR_NUM_BARRIERS
	.align		4
        /*0030*/ 	.byte	0x02, 0x4c
        /*0032*/ 	.byte	0x07
	.zero		1


	//----- nvinfo : EIATTR_EXTERNS
	.align		4
        /*0034*/ 	.byte	0x04, 0x0f
        /*0036*/ 	.short	(.L_37 - .L_36)


	//   ....[0]....
	.align		4
.L_36:
        /*0038*/ 	.word	index@(__assertfail)


	//----- nvinfo : EIATTR_MERCURY_ISA_VERSION
	.align		4
.L_37:
        /*003c*/ 	.byte	0x03, 0x5f
        /*003e*/ 	.short	0x0101


	//----- nvinfo : EIATTR_INT_WARP_WIDE_INSTR_OFFSETS
	.align		4
        /*0040*/ 	.byte	0x04, 0x31
        /*0042*/ 	.short	(.L_39 - .L_38)


	//   ....[0]....
.L_38:
        /*0044*/ 	.word	0x00000e50


	//   ....[1]....
        /*0048*/ 	.word	0x00000ef0


	//   ....[2]....
        /*004c*/ 	.word	0x00002210


	//   ....[3]....
        /*0050*/ 	.word	0x000045e0


	//   ....[4]....
        /*0054*/ 	.word	0x00004610


	//   ....[5]....
        /*0058*/ 	.word	0x00004660


	//   ....[6]....
        /*005c*/ 	.word	0x00004f80


	//   ....[7]....
        /*0060*/ 	.word	0x00004fa0


	//   ....[8]....
        /*0064*/ 	.word	0x00005080


	//   ....[9]....
        /*0068*/ 	.word	0x00005140


	//   ....[10]....
        /*006c*/ 	.word	0x00005160


	//   ....[11]....
        /*0070*/ 	.word	0x00005240


	//   ....[12]....
        /*0074*/ 	.word	0x00005330


	//   ....[13]....
        /*0078*/ 	.word	0x00005350


	//   ....[14]....
        /*007c*/ 	.word	0x00005450


	//   ....[15]....
        /*0080*/ 	.word	0x00005600


	//   ....[16]....
        /*0084*/ 	.word	0x00005610


	//   ....[17]....
        /*0088*/ 	.word	0x000057a0


	//----- nvinfo : EIATTR_COOP_GROUP_MASK_REGIDS
	.align		4
.L_39:
        /*008c*/ 	.byte	0x04, 0x29
        /*008e*/ 	.short	(.L_41 - .L_40)


	//   ....[0]....
.L_40:
        /*0090*/ 	.word	0xffffffff


	//   ....[1]....
        /*0094*/ 	.word	0xffffffff


	//   ....[2]....
        /*0098*/ 	.word	0xffffffff


	//   ....[3]....
        /*009c*/ 	.word	0xffffffff


	//   ....[4]....
        /*00a0*/ 	.word	0xffffffff


	//   ....[5]....
        /*00a4*/ 	.word	0xffffffff


	//   ....[6]....
        /*00a8*/ 	.word	0xffffffff


	//   ....[7]....
        /*00ac*/ 	.word	0xffffffff


	//   ....[8]....
        /*00b0*/ 	.word	0xffffffff


	//   ....[9]....
        /*00b4*/ 	.word	0xffffffff


	//   ....[10]....
        /*00b8*/ 	.word	0xffffffff


	//   ....[11]....
        /*00bc*/ 	.word	0xffffffff


	//   ....[12]....
        /*00c0*/ 	.word	0xffffffff


	//   ....[13]....
        /*00c4*/ 	.word	0xffffffff


	//----- nvinfo : EIATTR_COOP_GROUP_INSTR_OFFSETS
	.align		4
.L_41:
        /*00c8*/ 	.byte	0x04, 0x28
        /*00ca*/ 	.short	(.L_43 - .L_42)


	//   ....[0]....
.L_42:
        /*00cc*/ 	.word	0x000000c0


	//   ....[1]....
        /*00d0*/ 	.word	0x000004f0


	//   ....[2]....
        /*00d4*/ 	.word	0x000007c0


	//   ....[3]....
        /*00d8*/ 	.word	0x00000950


	//   ....[4]....
        /*00dc*/ 	.word	0x00000a40


	//   ....[5]....
        /*00e0*/ 	.word	0x00000ba0


	//   ....[6]....
        /*00e4*/ 	.word	0x00000d30


	//   ....[7]....
        /*00e8*/ 	.word	0x00000f70


	//   ....[8]....
        /*00ec*/ 	.word	0x000020f0


	//   ....[9]....
        /*00f0*/ 	.word	0x000033d0


	//   ....[10]....
        /*00f4*/ 	.word	0x000038a0


	//   ....[11]....
        /*00f8*/ 	.word	0x000038d0


	//   ....[12]....
        /*00fc*/ 	.word	0x000044f0


	//   ....[13]....
        /*0100*/ 	.word	0x00004700


	//----- nvinfo : EIATTR_VRC_CTA_INIT_COUNT
	.align		4
.L_43:
        /*0104*/ 	.byte	0x02, 0x4a
        /*0106*/ 	.byte	0x80
	.zero		1


	//----- nvinfo : EIATTR_SYSCALL_OFFSETS
	.align		4
        /*0108*/ 	.byte	0x04, 0x46
        /*010a*/ 	.short	(.L_45 - .L_44)


	//   ....[0]....
.L_44:
        /*010c*/ 	.word	0x000062d0


	//   ....[1]....
        /*0110*/ 	.word	0x000063c0


	//   ....[2]....
        /*0114*/ 	.word	0x00006c30


	//   ....[3]....
        /*0118*/ 	.word	0x00007550


	//   ....[4]....
        /*011c*/ 	.word	0x00007e10


	//   ....[5]....
        /*0120*/ 	.word	0x000086d0


	//----- nvinfo : EIATTR_MBARRIER_INSTR_OFFSETS
	.align		4
.L_45:
        /*0124*/ 	.byte	0x04, 0x39
        /*0126*/ 	.short	(.L_47 - .L_46)


	//   ....[0]....
.L_46:
        /*0128*/ 	.word	0x00000600
        /*012c*/ 	.word	0x000000ff
        /*0130*/ 	.word	0x00000000
        /*0134*/ 	.short	0x0100
        /*0136*/ 	.byte	0x07
	.zero		1


	//   ....[1]....
        /*0138*/ 	.word	0x00000610
        /*013c*/ 	.word	0x000000ff
        /*0140*/ 	.word	0x00000068
        /*0144*/ 	.short	0x0100
        /*0146*/ 	.byte	0x07
	.zero		1


	//   ....[2]....
        /*0148*/ 	.word	0x00000620
        /*014c*/ 	.word	0x000000ff
        /*0150*/ 	.word	0x00000008
        /*0154*/ 	.short	0x0100
        /*0156*/ 	.byte	0x07
	.zero		1


	//   ....[3]....
        /*0158*/ 	.word	0x00000630
        /*015c*/ 	.word	0x000000ff
        /*0160*/ 	.word	0x00000070
        /*0164*/ 	.short	0x0100
        /*0166*/ 	.byte	0x07
	.zero		1


	//   ....[4]....
        /*0168*/ 	.word	0x00000640
        /*016c*/ 	.word	0x000000ff
        /*0170*/ 	.word	0x00000010
        /*0174*/ 	.short	0x0100
        /*0176*/ 	.byte	0x07
	.zero		1


	//   ....[5]....
        /*0178*/ 	.word	0x00000650
        /*017c*/ 	.word	0x000000ff
        /*0180*/ 	.word	0x00000078
        /*0184*/ 	.short	0x0100
        /*0186*/ 	.byte	0x07
	.zero		1


	//   ....[6]....
        /*0188*/ 	.word	0x00000660
        /*018c*/ 	.word	0x000000ff
        /*0190*/ 	.word	0x00000018
        /*0194*/ 	.short	0x0100
        /*0196*/ 	.byte	0x07
	.zero		1


	//   ....[7]....
        /*0198*/ 	.word	0x00000670
        /*019c*/ 	.word	0x000000ff
        /*01a0*/ 	.word	0x00000080
        /*01a4*/ 	.short	0x0100
        /*01a6*/ 	.byte	0x07
	.zero		1


	//   ....[8]....
        /*01a8*/ 	.word	0x00000680
        /*01ac*/ 	.word	0x000000ff
        /*01b0*/ 	.word	0x00000020
        /*01b4*/ 	.short	0x0100
        /*01b6*/ 	.byte	0x07
	.zero		1


	//   ....[9]....
        /*01b8*/ 	.word	0x00000690
        /*01bc*/ 	.word	0x000000ff
        /*01c0*/ 	.word	0x00000088
        /*01c4*/ 	.short	0x0100
        /*01c6*/ 	.byte	0x07
	.zero		1


	//   ....[10]....
        /*01c8*/ 	.word	0x000006a0
        /*01cc*/ 	.word	0x000000ff
        /*01d0*/ 	.word	0x00000028
        /*01d4*/ 	.short	0x0100
        /*01d6*/ 	.byte	0x07
	.zero		1


	//   ....[11]....
        /*01d8*/ 	.word	0x000006b0
        /*01dc*/ 	.word	0x000000ff
        /*01e0*/ 	.word	0x00000090
        /*01e4*/ 	.short	0x0100
        /*01e6*/ 	.byte	0x07
	.zero		1


	//   ....[12]....
        /*01e8*/ 	.word	0x000006c0
        /*01ec*/ 	.word	0x000000ff
        /*01f0*/ 	.word	0x00000030
        /*01f4*/ 	.short	0x0100
        /*01f6*/ 	.byte	0x07
	.zero		1


	//   ....[13]....
        /*01f8*/ 	.word	0x000006d0
        /*01fc*/ 	.word	0x000000ff
        /*0200*/ 	.word	0x00000098
        /*0204*/ 	.short	0x0100
        /*0206*/ 	.byte	0x07
	.zero		1


	//   ....[14]....
        /*0208*/ 	.word	0x000006e0
        /*020c*/ 	.word	0x000000ff
        /*0210*/ 	.word	0x00000038
        /*0214*/ 	.short	0x0100
        /*0216*/ 	.byte	0x07
	.zero		1


	//   ....[15]....
        /*0218*/ 	.word	0x000006f0
        /*021c*/ 	.word	0x000000ff
        /*0220*/ 	.word	0x000000a0
        /*0224*/ 	.short	0x0100
        /*0226*/ 	.byte	0x07
	.zero		1


	//   ....[16]....
        /*0228*/ 	.word	0x00000700
        /*022c*/ 	.word	0x000000ff
        /*0230*/ 	.word	0x00000040
        /*0234*/ 	.short	0x0100
        /*0236*/ 	.byte	0x07
	.zero		1


	//   ....[17]....
        /*0238*/ 	.word	0x00000710
        /*023c*/ 	.word	0x000000ff
        /*0240*/ 	.word	0x000000a8
        /*0244*/ 	.short	0x0100
        /*0246*/ 	.byte	0x07
	.zero		1


	//   ....[18]....
        /*0248*/ 	.word	0x00000720
        /*024c*/ 	.word	0x000000ff
        /*0250*/ 	.word	0x00000048
        /*0254*/ 	.short	0x0100
        /*0256*/ 	.byte	0x07
	.zero		1


	//   ....[19]....
        /*0258*/ 	.word	0x00000730
        /*025c*/ 	.word	0x000000ff
        /*0260*/ 	.word	0x000000b0
        /*0264*/ 	.short	0x0100
        /*0266*/ 	.byte	0x07
	.zero		1


	//   ....[20]....
        /*0268*/ 	.word	0x00000740
        /*026c*/ 	.word	0x000000ff
        /*0270*/ 	.word	0x00000050
        /*0274*/ 	.short	0x0100
        /*0276*/ 	.byte	0x07
	.zero		1


	//   ....[21]....
        /*0278*/ 	.word	0x00000750
        /*027c*/ 	.word	0x000000ff
        /*0280*/ 	.word	0x000000b8
        /*0284*/ 	.short	0x0100
        /*0286*/ 	.byte	0x07
	.zero		1


	//   ....[22]....
        /*0288*/ 	.word	0x00000760
        /*028c*/ 	.word	0x000000ff
        /*0290*/ 	.word	0x00000058
        /*0294*/ 	.short	0x0100
        /*0296*/ 	.byte	0x07
	.zero		1


	//   ....[23]....
        /*0298*/ 	.word	0x00000770
        /*029c*/ 	.word	0x000000ff
        /*02a0*/ 	.word	0x000000c0
        /*02a4*/ 	.short	0x0100
        /*02a6*/ 	.byte	0x07
	.zero		1


	//   ....[24]....
        /*02a8*/ 	.word	0x00000780
        /*02ac*/ 	.word	0x000000ff
        /*02b0*/ 	.word	0x00000060
        /*02b4*/ 	.short	0x0100
        /*02b6*/ 	.byte	0x07
	.zero		1


	//   ....[25]....
        /*02b8*/ 	.word	0x00000790
        /*02bc*/ 	.word	0x000000ff
        /*02c0*/ 	.word	0x000000c8
        /*02c4*/ 	.short	0x0100
        /*02c6*/ 	.byte	0x07
	.zero		1


	//   ....[26]....
        /*02c8*/ 	.word	0x000008c0
        /*02cc*/ 	.word	0x000000ff
        /*02d0*/ 	.word	0x000000d0
        /*02d4*/ 	.short	0x0100
        /*02d6*/ 	.byte	0x08
	.zero		1


	//   ....[27]....
        /*02d8*/ 	.word	0x000008d0
        /*02dc*/ 	.word	0x000000ff
        /*02e0*/ 	.word	0x000000f0
        /*02e4*/ 	.short	0x0100
        /*02e6*/ 	.byte	0x08
	.zero		1


	//   ....[28]....
        /*02e8*/ 	.word	0x000008e0
        /*02ec*/ 	.word	0x000000ff
        /*02f0*/ 	.word	0x000000d8
        /*02f4*/ 	.short	0x0100
        /*02f6*/ 	.byte	0x08
	.zero		1


	//   ....[29]....
        /*02f8*/ 	.word	0x000008f0
        /*02fc*/ 	.word	0x000000ff
        /*0300*/ 	.word	0x000000f8
        /*0304*/ 	.short	0x0100
        /*0306*/ 	.byte	0x08
	.zero		1


	//   ....[30]....
        /*0308*/ 	.word	0x00000900
        /*030c*/ 	.word	0x000000ff
        /*0310*/ 	.word	0x000000e0
        /*0314*/ 	.short	0x0100
        /*0316*/ 	.byte	0x08
	.zero		1


	//   ....[31]....
        /*0318*/ 	.word	0x00000910
        /*031c*/ 	.word	0x000000ff
        /*0320*/ 	.word	0x00000100
        /*0324*/ 	.short	0x0100
        /*0326*/ 	.byte	0x08
	.zero		1


	//   ....[32]....
        /*0328*/ 	.word	0x00000920
        /*032c*/ 	.word	0x000000ff
        /*0330*/ 	.word	0x000000e8
        /*0334*/ 	.short	0x0100
        /*0336*/ 	.byte	0x08
	.zero		1


	//   ....[33]....
        /*0338*/ 	.word	0x00000930
        /*033c*/ 	.word	0x000000ff
        /*0340*/ 	.word	0x00000108
        /*0344*/ 	.short	0x0100
        /*0346*/ 	.byte	0x08
	.zero		1


	//   ....[34]....
        /*0348*/ 	.word	0x00000a10
        /*034c*/ 	.word	0x000000ff
        /*0350*/ 	.word	0x00000110
        /*0354*/ 	.short	0x0100
        /*0356*/ 	.byte	0x07
	.zero		1


	//   ....[35]....
        /*0358*/ 	.word	0x00000a20
        /*035c*/ 	.word	0x000000ff
        /*0360*/ 	.word	0x00000118
        /*0364*/ 	.short	0x0100
        /*0366*/ 	.byte	0x07
	.zero		1


	//   ....[36]....
        /*0368*/ 	.word	0x00000b50
        /*036c*/ 	.word	0x000000ff
        /*0370*/ 	.word	0x00000120
        /*0374*/ 	.short	0x0100
        /*0376*/ 	.byte	0x07
	.zero		1


	//   ....[37]....
        /*0378*/ 	.word	0x00000b60
        /*037c*/ 	.word	0x000000ff
        /*0380*/ 	.word	0x00000130
        /*0384*/ 	.short	0x0100
        /*0386*/ 	.byte	0x07
	.zero		1


	//   ....[38]....
        /*0388*/ 	.word	0x00000b70
        /*038c*/ 	.word	0x000000ff
        /*0390*/ 	.word	0x00000128
        /*0394*/ 	.short	0x0100
        /*0396*/ 	.byte	0x07
	.zero		1


	//   ....[39]....
        /*0398*/ 	.word	0x00000b80
        /*039c*/ 	.word	0x000000ff
        /*03a0*/ 	.word	0x00000138
        /*03a4*/ 	.short	0x0100
        /*03a6*/ 	.byte	0x07
	.zero		1


	//   ....[40]....
        /*03a8*/ 	.word	0x00000ca0
        /*03ac*/ 	.word	0x000000ff
        /*03b0*/ 	.word	0x00000140
        /*03b4*/ 	.short	0x0100
        /*03b6*/ 	.byte	0x08
	.zero		1


	//   ....[41]....
        /*03b8*/ 	.word	0x00000cb0
        /*03bc*/ 	.word	0x000000ff
        /*03c0*/ 	.word	0x00000160
        /*03c4*/ 	.short	0x0100
        /*03c6*/ 	.byte	0x08
	.zero		1


	//   ....[42]....
        /*03c8*/ 	.word	0x00000cc0
        /*03cc*/ 	.word	0x000000ff
        /*03d0*/ 	.word	0x00000148
        /*03d4*/ 	.short	0x0100
        /*03d6*/ 	.byte	0x08
	.zero		1


	//   ....[43]....
        /*03d8*/ 	.word	0x00000cd0
        /*03dc*/ 	.word	0x000000ff
        /*03e0*/ 	.word	0x00000168
        /*03e4*/ 	.short	0x0100
        /*03e6*/ 	.byte	0x08
	.zero		1


	//   ....[44]....
        /*03e8*/ 	.word	0x00000ce0
        /*03ec*/ 	.word	0x000000ff
        /*03f0*/ 	.word	0x00000150
        /*03f4*/ 	.short	0x0100
        /*03f6*/ 	.byte	0x08
	.zero		1


	//   ....[45]....
        /*03f8*/ 	.word	0x00000cf0
        /*03fc*/ 	.word	0x000000ff
        /*0400*/ 	.word	0x00000170
        /*0404*/ 	.short	0x0100
        /*0406*/ 	.byte	0x08
	.zero		1


	//   ....[46]....
        /*0408*/ 	.word	0x00000d00
        /*040c*/ 	.word	0x000000ff
        /*0410*/ 	.word	0x00000158
        /*0414*/ 	.short	0x0100
        /*0416*/ 	.byte	0x08
	.zero		1


	//   ....[47]....
        /*0418*/ 	.word	0x00000d10
        /*041c*/ 	.word	0x000000ff
        /*0420*/ 	.word	0x00000178
        /*0424*/ 	.short	0x0100
        /*0426*/ 	.byte	0x08
	.zero		1


	//   ....[48]....
        /*0428*/ 	.word	0x00000e00
        /*042c*/ 	.word	0x000000ff
        /*0430*/ 	.word	0x00000180
        /*0434*/ 	.short	0x0100
        /*0436*/ 	.byte	0x07
	.zero		1


	//   ....[49]....
        /*0438*/ 	.word	0x00000e10
        /*043c*/ 	.word	0x000000ff
        /*0440*/ 	.word	0x00000190
        /*0444*/ 	.short	0x0100
        /*0446*/ 	.byte	0x07
	.zero		1


	//   ....[50]....
        /*0448*/ 	.word	0x00000e20
        /*044c*/ 	.word	0x000000ff
        /*0450*/ 	.word	0x00000188
        /*0454*/ 	.short	0x0100
        /*0456*/ 	.byte	0x07
	.zero		1


	//   ....[51]....
        /*0458*/ 	.word	0x00000e30
        /*045c*/ 	.word	0x000000ff
        /*0460*/ 	.word	0x00000198
        /*0464*/ 	.short	0x0100
        /*0466*/ 	.byte	0x07
	.zero		1


	//   ....[52]....
        /*0468*/ 	.word	0x00000f20
        /*046c*/ 	.word	0x000000ff
        /*0470*/ 	.word	0x000001a0
        /*0474*/ 	.short	0x0100
        /*0476*/ 	.byte	0x06
	.zero		1


	//   ....[53]....
        /*0478*/ 	.word	0x00001920
        /*047c*/ 	.word	0x00000002
        /*0480*/ 	.word	0x00000190
        /*0484*/ 	.short	0x010a
        /*0486*/ 	.byte	0xff
	.zero		1


	//   ....[54]....
        /*0488*/ 	.word	0x00001950
        /*048c*/ 	.word	0x00000002
        /*0490*/ 	.word	0x00000180
        /*0494*/ 	.short	0x0101
        /*0496*/ 	.byte	0xff
	.zero		1


	//   ....[55]....
        /*0498*/ 	.word	0x00001a20
        /*049c*/ 	.word	0x000000ff
        /*04a0*/ 	.word	0x00000068
        /*04a4*/ 	.short	0x010a
        /*04a6*/ 	.byte	0x08
	.zero		1


	//   ....[56]....
        /*04a8*/ 	.word	0x00001b10
        /*04ac*/ 	.word	0x000000ff
        /*04b0*/ 	.word	0x00000068
        /*04b4*/ 	.short	0x010a
        /*04b6*/ 	.byte	0x31
	.zero		1


	//   ....[57]....
        /*04b8*/ 	.word	0x00001cd0
        /*04bc*/ 	.word	0x000000ff
        /*04c0*/ 	.word	0x00000068
        /*04c4*/ 	.short	0x010a
        /*04c6*/ 	.byte	0x08
	.zero		1


	//   ....[58]....
        /*04c8*/ 	.word	0x00001db0
        /*04cc*/ 	.word	0x000000ff
        /*04d0*/ 	.word	0x00000118
        /*04d4*/ 	.short	0x0101
        /*04d6*/ 	.byte	0x07
	.zero		1


	//   ....[59]....
        /*04d8*/ 	.word	0x00001dd0
        /*04dc*/ 	.word	0x000000ff
        /*04e0*/ 	.word	0x00000068
        /*04e4*/ 	.short	0x010a
        /*04e6*/ 	.byte	0x08
	.zero		1


	//   ....[60]....
        /*04e8*/ 	.word	0x00001e50
        /*04ec*/ 	.word	0x000000ff
        /*04f0*/ 	.word	0x00000068
        /*04f4*/ 	.short	0x010a
        /*04f6*/ 	.byte	0x11
	.zero		1


	//   ....[61]....
        /*04f8*/ 	.word	0x00001fe0
        /*04fc*/ 	.word	0x000000ff
        /*0500*/ 	.word	0x00000068
        /*0504*/ 	.short	0x010a
        /*0506*/ 	.byte	0x08
	.zero		1


	//   ....[62]....
        /*0508*/ 	.word	0x00002120
        /*050c*/ 	.word	0x00000002
        /*0510*/ 	.word	0x00000120
        /*0514*/ 	.short	0x010a
        /*0516*/ 	.byte	0xff
	.zero		1


	//   ....[63]....
        /*0518*/ 	.word	0x000021e0
        /*051c*/ 	.word	0x00000002
        /*0520*/ 	.word	0x00000000
        /*0524*/ 	.short	0x0101
        /*0526*/ 	.byte	0xff
	.zero		1


	//   ....[64]....
        /*0528*/ 	.word	0x00002740
        /*052c*/ 	.word	0x000000ff
        /*0530*/ 	.word	0x00000000
        /*0534*/ 	.short	0x010a
        /*0536*/ 	.byte	0x04
	.zero		1


	//   ....[65]....
        /*0538*/ 	.word	0x000027d0
        /*053c*/ 	.word	0x000000ff
        /*0540*/ 	.word	0x00000000
        /*0544*/ 	.short	0x010a
        /*0546*/ 	.byte	0x04
	.zero		1


	//   ....[66]....
        /*0548*/ 	.word	0x00002860
        /*054c*/ 	.word	0x000000ff
        /*0550*/ 	.word	0x00000000
        /*0554*/ 	.short	0x010a
        /*0556*/ 	.byte	0x04
	.zero		1


	//   ....[67]....
        /*0558*/ 	.word	0x000028f0
        /*055c*/ 	.word	0x000000ff
        /*0560*/ 	.word	0x00000000
        /*0564*/ 	.short	0x010a
        /*0566*/ 	.byte	0x04
	.zero		1


	//   ....[68]....
        /*0568*/ 	.word	0x00002980
        /*056c*/ 	.word	0x000000ff
        /*0570*/ 	.word	0x00000000
        /*0574*/ 	.short	0x010a
        /*0576*/ 	.byte	0x04
	.zero		1


	//   ....[69]....
        /*0578*/ 	.word	0x00002a10
        /*057c*/ 	.word	0x000000ff
        /*0580*/ 	.word	0x00000000
        /*0584*/ 	.short	0x010a
        /*0586*/ 	.byte	0x04
	.zero		1


	//   ....[70]....
        /*0588*/ 	.word	0x00002aa0
        /*058c*/ 	.word	0x000000ff
        /*0590*/ 	.word	0x00000000
        /*0594*/ 	.short	0x010a
        /*0596*/ 	.byte	0x04
	.zero		1


	//   ....[71]....
        /*0598*/ 	.word	0x00002b30
        /*059c*/ 	.word	0x000000ff
        /*05a0*/ 	.word	0x00000000
        /*05a4*/ 	.short	0x010a
        /*05a6*/ 	.byte	0x04
	.zero		1


	//   ....[72]....
        /*05a8*/ 	.word	0x00002bc0
        /*05ac*/ 	.word	0x000000ff
        /*05b0*/ 	.word	0x00000000
        /*05b4*/ 	.short	0x010a
        /*05b6*/ 	.byte	0x04
	.zero		1


	//   ....[73]....
        /*05b8*/ 	.word	0x00002c50
        /*05bc*/ 	.word	0x000000ff
        /*05c0*/ 	.word	0x00000000
        /*05c4*/ 	.short	0x010a
        /*05c6*/ 	.byte	0x04
	.zero		1


	//   ....[74]....
        /*05c8*/ 	.word	0x00002ce0
        /*05cc*/ 	.word	0x000000ff
        /*05d0*/ 	.word	0x00000000
        /*05d4*/ 	.short	0x010a
        /*05d6*/ 	.byte	0x04
	.zero		1


	//   ....[75]....
        /*05d8*/ 	.word	0x00002d70
        /*05dc*/ 	.word	0x000000ff
        /*05e0*/ 	.word	0x00000000
        /*05e4*/ 	.short	0x010a
        /*05e6*/ 	.byte	0x04
	.zero		1


	//   ....[76]....
        /*05e8*/ 	.word	0x00002e10
        /*05ec*/ 	.word	0x00000000
        /*05f0*/ 	.word	0x00000000
        /*05f4*/ 	.short	0x010a
        /*05f6*/ 	.byte	0xff
	.zero		1


	//   ....[77]....
        /*05f8*/ 	.word	0x00002f30
        /*05fc*/ 	.word	0x00000000
        /*0600*/ 	.word	0x00000180
        /*0604*/ 	.short	0x010a
        /*0606*/ 	.byte	0xff
	.zero		1


	//   ....[78]....
        /*0608*/ 	.word	0x00002fa0
        /*060c*/ 	.word	0x00000000
        /*0610*/ 	.word	0x00000000
        /*0614*/ 	.short	0x0101
        /*0616*/ 	.byte	0xff
	.zero		1


	//   ....[79]....
        /*0618*/ 	.word	0x00002fc0
        /*061c*/ 	.word	0x000000ff
        /*0620*/ 	.word	0x00000130
        /*0624*/ 	.short	0x010a
        /*0626*/ 	.byte	0x05
	.zero		1


	//   ....[80]....
        /*0628*/ 	.word	0x000030e0
        /*062c*/ 	.word	0x00000000
        /*0630*/ 	.word	0x00000120
        /*0634*/ 	.short	0x010a
        /*0636*/ 	.byte	0xff
	.zero		1


	//   ....[81]....
        /*0638*/ 	.word	0x000031e0
        /*063c*/ 	.word	0x00000000
        /*0640*/ 	.word	0x00000000
        /*0644*/ 	.short	0x0101
        /*0646*/ 	.byte	0xff
	.zero		1


	//   ....[82]....
        /*0648*/ 	.word	0x00003270
        /*064c*/ 	.word	0x000000ff
        /*0650*/ 	.word	0x00000130
        /*0654*/ 	.short	0x0106
        /*0656*/ 	.byte	0x05
	.zero		1


	//   ....[83]....
        /*0658*/ 	.word	0x00003290
        /*065c*/ 	.word	0x000000ff
        /*0660*/ 	.word	0x00000130
        /*0664*/ 	.short	0x010a
        /*0666*/ 	.byte	0x05
	.zero		1


	//   ....[84]....
        /*0668*/ 	.word	0x00003320
        /*066c*/ 	.word	0x000000ff
        /*0670*/ 	.word	0x00000130
        /*0674*/ 	.short	0x0106
        /*0676*/ 	.byte	0x04
	.zero		1


	//   ....[85]....
        /*0678*/ 	.word	0x00003360
        /*067c*/ 	.word	0x00000000
        /*0680*/ 	.word	0x00000130
        /*0684*/ 	.short	0x010a
        /*0686*/ 	.byte	0xff
	.zero		1


	//   ....[86]....
        /*0688*/ 	.word	0x000035a0
        /*068c*/ 	.word	0x000000ff
        /*0690*/ 	.word	0x00000008
        /*0694*/ 	.short	0x010a
        /*0696*/ 	.byte	0x06
	.zero		1


	//   ....[87]....
        /*0698*/ 	.word	0x000035c0
        /*069c*/ 	.word	0x000000ff
        /*06a0*/ 	.word	0x00000008
        /*06a4*/ 	.short	0x010a
        /*06a6*/ 	.byte	0x06
	.zero		1


	//   ....[88]....
        /*06a8*/ 	.word	0x00003750
        /*06ac*/ 	.word	0x000000ff
        /*06b0*/ 	.word	0x00000008
        /*06b4*/ 	.short	0x010a
        /*06b6*/ 	.byte	0x06
	.zero		1


	//   ....[89]....
        /*06b8*/ 	.word	0x00003770
        /*06bc*/ 	.word	0x000000ff
        /*06c0*/ 	.word	0x00000008
        /*06c4*/ 	.short	0x010a
        /*06c6*/ 	.byte	0x06
	.zero		1


	//   ....[90]....
        /*06c8*/ 	.word	0x00003830
        /*06cc*/ 	.word	0x000000ff
        /*06d0*/ 	.word	0x00000000
        /*06d4*/ 	.short	0x0101
        /*06d6*/ 	.byte	0x07
	.zero		1


	//   ....[91]....
        /*06d8*/ 	.word	0x00003b70
        /*06dc*/ 	.word	0x00000000
        /*06e0*/ 	.word	0x00000120
        /*06e4*/ 	.short	0x010a
        /*06e6*/ 	.byte	0xff
	.zero		1


	//   ....[92]....
        /*06e8*/ 	.word	0x00003c30
        /*06ec*/ 	.word	0x00000000
        /*06f0*/ 	.word	0x00000000
        /*06f4*/ 	.short	0x0101
        /*06f6*/ 	.byte	0xff
	.zero		1


	//   ....[93]....
        /*06f8*/ 	.word	0x00003cf0
        /*06fc*/ 	.word	0x000000ff
        /*0700*/ 	.word	0x00000000
        /*0704*/ 	.short	0x010a
        /*0706*/ 	.byte	0x08
	.zero		1


	//   ....[94]....
        /*0708*/ 	.word	0x00003d00
        /*070c*/ 	.word	0x000000ff
        /*0710*/ 	.word	0x00000160
        /*0714*/ 	.short	0x010a
        /*0716*/ 	.byte	0x09
	.zero		1


	//   ....[95]....
        /*0718*/ 	.word	0x00003db0
        /*071c*/ 	.word	0x000000ff
        /*0720*/ 	.word	0x00000000
        /*0724*/ 	.short	0x010a
        /*0726*/ 	.byte	0x08
	.zero		1


	//   ....[96]....
        /*0728*/ 	.word	0x00003ee0
        /*072c*/ 	.word	0x000000ff
        /*0730*/ 	.word	0x00000000
        /*0734*/ 	.short	0x010a
        /*0736*/ 	.byte	0x1e
	.zero		1


	//   ....[97]....
        /*0738*/ 	.word	0x000041e0
        /*073c*/ 	.word	0x000000ff
        /*0740*/ 	.word	0x00000000
        /*0744*/ 	.short	0x010a
        /*0746*/ 	.byte	0x08
	.zero		1


	//   ....[98]....
        /*0748*/ 	.word	0x00004270
        /*074c*/ 	.word	0x000000ff
        /*0750*/ 	.word	0x00000000
        /*0754*/ 	.short	0x010a
        /*0756*/ 	.byte	0x08
	.zero		1


	//   ....[99]....
        /*0758*/ 	.word	0x00004300
        /*075c*/ 	.word	0x000000ff
        /*0760*/ 	.word	0x00000000
        /*0764*/ 	.short	0x010a
        /*0766*/ 	.byte	0x08
	.zero		1


	//   ....[100]....
        /*0768*/ 	.word	0x000043a0
        /*076c*/ 	.word	0x00000000
        /*0770*/ 	.word	0x00000000
        /*0774*/ 	.short	0x010a
        /*0776*/ 	.byte	0xff
	.zero		1


	//   ....[101]....
        /*0778*/ 	.word	0x000043e0
        /*077c*/ 	.word	0x00000000
        /*0780*/ 	.word	0x00000000
        /*0784*/ 	.short	0x010a
        /*0786*/ 	.byte	0xff
	.zero		1


	//   ....[102]....
        /*0788*/ 	.word	0x00004450
        /*078c*/ 	.word	0x000000ff
        /*0790*/ 	.word	0x00000000
        /*0794*/ 	.short	0x0101
        /*0796*/ 	.byte	0x05
	.zero		1


	//   ....[103]....
        /*0798*/ 	.word	0x00004490
        /*079c*/ 	.word	0x000000ff
        /*07a0*/ 	.word	0x000001a0
        /*07a4*/ 	.short	0x010a
        /*07a6*/ 	.byte	0x07
	.zero		1


	//   ....[104]....
        /*07a8*/ 	.word	0x000044e0
        /*07ac*/ 	.word	0x000000ff
        /*07b0*/ 	.word	0x00000000
        /*07b4*/ 	.short	0x0101
        /*07b6*/ 	.byte	0x05
	.zero		1


	//   ....[105]....
        /*07b8*/ 	.word	0x00004930
        /*07bc*/ 	.word	0x00000000
        /*07c0*/ 	.word	0x00000120
        /*07c4*/ 	.short	0x010a
        /*07c6*/ 	.byte	0xff
	.zero		1


	//   ....[106]....
        /*07c8*/ 	.word	0x000049f0
        /*07cc*/ 	.word	0x00000000
        /*07d0*/ 	.word	0x00000000
        /*07d4*/ 	.short	0x0101
        /*07d6*/ 	.byte	0xff
	.zero		1


	//   ....[107]....
        /*07d8*/ 	.word	0x00004d10
        /*07dc*/ 	.word	0x000000ff
        /*07e0*/ 	.word	0x00000118
        /*07e4*/ 	.short	0x010a
        /*07e6*/ 	.byte	0x06
	.zero		1


	//   ....[108]....
        /*07e8*/ 	.word	0x00004f00
        /*07ec*/ 	.word	0x000000ff
        /*07f0*/ 	.word	0x000000f0
        /*07f4*/ 	.short	0x010a
        /*07f6*/ 	.byte	0x06
	.zero		1


	//   ....[109]....
        /*07f8*/ 	.word	0x000050f0
        /*07fc*/ 	.word	0x000000ff
        /*0800*/ 	.word	0x000000d0
        /*0804*/ 	.short	0x010b
        /*0806*/ 	.byte	0x06
	.zero		1


	//   ....[110]....
        /*0808*/ 	.word	0x00005100
        /*080c*/ 	.word	0x000000ff
        /*0810*/ 	.word	0x00000000
        /*0814*/ 	.short	0x0101
        /*0816*/ 	.byte	0x0e
	.zero		1


	//   ....[111]....
        /*0818*/ 	.word	0x00005110
        /*081c*/ 	.word	0x000000ff
        /*0820*/ 	.word	0x000000f8
        /*0824*/ 	.short	0x010a
        /*0826*/ 	.byte	0x06
	.zero		1


	//   ....[112]....
        /*0828*/ 	.word	0x000052d0
        /*082c*/ 	.word	0x000000ff
        /*0830*/ 	.word	0x000000d8
        /*0834*/ 	.short	0x010b
        /*0836*/ 	.byte	0x06
	.zero		1


	//   ....[113]....
        /*0838*/ 	.word	0x000052e0
        /*083c*/ 	.word	0x000000ff
        /*0840*/ 	.word	0x00000000
        /*0844*/ 	.short	0x0101
        /*0846*/ 	.byte	0x0e
	.zero		1


	//   ....[114]....
        /*0848*/ 	.word	0x000052f0
        /*084c*/ 	.word	0x000000ff
        /*0850*/ 	.word	0x00000100
        /*0854*/ 	.short	0x010a
        /*0856*/ 	.byte	0x06
	.zero		1


	//   ....[115]....
        /*0858*/ 	.word	0x000054e0
        /*085c*/ 	.word	0x000000ff
        /*0860*/ 	.word	0x000000e0
        /*0864*/ 	.short	0x010b
        /*0866*/ 	.byte	0x06
	.zero		1


	//   ....[116]....
        /*0868*/ 	.word	0x00005550
        /*086c*/ 	.word	0x000000ff
        /*0870*/ 	.word	0x00000000
        /*0874*/ 	.short	0x0101
        /*0876*/ 	.byte	0x0e
	.zero		1


	//   ....[117]....
        /*0878*/ 	.word	0x00005560
        /*087c*/ 	.word	0x000000ff
        /*0880*/ 	.word	0x00000108
        /*0884*/ 	.short	0x010a
        /*0886*/ 	.byte	0x06
	.zero		1


	//   ....[118]....
        /*0888*/ 	.word	0x00005800
        /*088c*/ 	.word	0x000000ff
        /*0890*/ 	.word	0x000000e8
        /*0894*/ 	.short	0x010b
        /*0896*/ 	.byte	0x06
	.zero		1


	//   ....[119]....
        /*0898*/ 	.word	0x00005820
        /*089c*/ 	.word	0x000000ff
        /*08a0*/ 	.word	0x00000000
        /*08a4*/ 	.short	0x0101
        /*08a6*/ 	.byte	0x07
	.zero		1


	//   ....[120]....
        /*08a8*/ 	.word	0x00005850
        /*08ac*/ 	.word	0x000000ff
        /*08b0*/ 	.word	0x000000f0
        /*08b4*/ 	.short	0x010a
        /*08b6*/ 	.byte	0x06
	.zero		1


	//   ....[121]....
        /*08b8*/ 	.word	0x00005870
        /*08bc*/ 	.word	0x000000ff
        /*08c0*/ 	.word	0x000000f8
        /*08c4*/ 	.short	0x010a
        /*08c6*/ 	.byte	0x06
	.zero		1


	//   ....[122]....
        /*08c8*/ 	.word	0x00005890
        /*08cc*/ 	.word	0x000000ff
        /*08d0*/ 	.word	0x00000100
        /*08d4*/ 	.short	0x010a
        /*08d6*/ 	.byte	0x06
	.zero		1


	//   ....[123]....
        /*08d8*/ 	.word	0x000058d0
        /*08dc*/ 	.word	0x00000000
        /*08e0*/ 	.word	0x00000108
        /*08e4*/ 	.short	0x010a
        /*08e6*/ 	.byte	0xff
	.zero		1


	//   ....[124]....
        /*08e8*/ 	.word	0x00005c90
        /*08ec*/ 	.word	0x00000000
        /*08f0*/ 	.word	0x00000120
        /*08f4*/ 	.short	0x010a
        /*08f6*/ 	.byte	0xff
	.zero		1


	//   ....[125]....
        /*08f8*/ 	.word	0x00005da0
        /*08fc*/ 	.word	0x00000000
        /*0900*/ 	.word	0x00000000
        /*0904*/ 	.short	0x0101
        /*0906*/ 	.byte	0xff
	.zero		1


	//   ....[126]....
        /*0908*/ 	.word	0x00006800
        /*090c*/ 	.word	0x000000ff
        /*0910*/ 	.word	0x000000d0
        /*0914*/ 	.short	0x010a
        /*0916*/ 	.byte	0x2c
	.zero		1


	//   ....[127]....
        /*0918*/ 	.word	0x00006930
        /*091c*/ 	.word	0x00000054
        /*0920*/ 	.word	0x00000140
        /*0924*/ 	.short	0x010a
        /*0926*/ 	.byte	0xff
	.zero		1


	//   ....[128]....
        /*0928*/ 	.word	0x00006a40
        /*092c*/ 	.word	0x000000ff
        /*0930*/ 	.word	0x000000d0
        /*0934*/ 	.short	0x010a
        /*0936*/ 	.byte	0x2c
	.zero		1


	//   ....[129]....
        /*0938*/ 	.word	0x00006b10
        /*093c*/ 	.word	0x00000054
        /*0940*/ 	.word	0x00000140
        /*0944*/ 	.short	0x010a
        /*0946*/ 	.byte	0xff
	.zero		1


	//   ....[130]....
        /*0948*/ 	.word	0x000072c0
        /*094c*/ 	.word	0x00000000
        /*0950*/ 	.word	0x00000000
        /*0954*/ 	.short	0x0101
        /*0956*/ 	.byte	0xff
	.zero		1


	//   ....[131]....
        /*0958*/ 	.word	0x000072d0
        /*095c*/ 	.word	0x00000003
        /*0960*/ 	.word	0x000000d0
        /*0964*/ 	.short	0x010a
        /*0966*/ 	.byte	0xff
	.zero		1


	//   ....[132]....
        /*0968*/ 	.word	0x00007390
        /*096c*/ 	.word	0x00000003
        /*0970*/ 	.word	0x000000d0
        /*0974*/ 	.short	0x010a
        /*0976*/ 	.byte	0xff
	.zero		1


	//   ....[133]....
        /*0978*/ 	.word	0x00007b80
        /*097c*/ 	.word	0x00000000
        /*0980*/ 	.word	0x00000000
        /*0984*/ 	.short	0x0101
        /*0986*/ 	.byte	0xff
	.zero		1


	//   ....[134]....
        /*0988*/ 	.word	0x00007ba0
        /*098c*/ 	.word	0x00000003
        /*0990*/ 	.word	0x000000d0
        /*0994*/ 	.short	0x010a
        /*0996*/ 	.byte	0xff
	.zero		1


	//   ....[135]....
        /*0998*/ 	.word	0x00007c50
        /*099c*/ 	.word	0x00000003
        /*09a0*/ 	.word	0x000000d0
        /*09a4*/ 	.short	0x010a
        /*09a6*/ 	.byte	0xff
	.zero		1


	//   ....[136]....
        /*09a8*/ 	.word	0x00008440
        /*09ac*/ 	.word	0x00000000
        /*09b0*/ 	.word	0x00000000
        /*09b4*/ 	.short	0x0101
        /*09b6*/ 	.byte	0xff
	.zero		1


	//   ....[137]....
        /*09b8*/ 	.word	0x00008460
        /*09bc*/ 	.word	0x00000004
        /*09c0*/ 	.word	0x000000d0
        /*09c4*/ 	.short	0x010a
        /*09c6*/ 	.byte	0xff
	.zero		1


	//   ....[138]....
        /*09c8*/ 	.word	0x00008510
        /*09cc*/ 	.word	0x00000004
        /*09d0*/ 	.word	0x000000d0
        /*09d4*/ 	.short	0x010a
        /*09d6*/ 	.byte	0xff
	.zero		1


	//   ....[139]....
        /*09d8*/ 	.word	0x000087c0
        /*09dc*/ 	.word	0x00000054
        /*09e0*/ 	.word	0x00000000
        /*09e4*/ 	.short	0x0101
        /*09e6*/ 	.byte	0xff
	.zero		1


	//   ....[140]....
        /*09e8*/ 	.word	0x00008d50
        /*09ec*/ 	.word	0x00000000
        /*09f0*/ 	.word	0x00000000
        /*09f4*/ 	.short	0x0101
        /*09f6*/ 	.byte	0xff
	.zero		1


	//   ....[141]....
        /*09f8*/ 	.word	0x00008fe0
        /*09fc*/ 	.word	0x000000ff
        /*0a00*/ 	.word	0x00000000
        /*0a04*/ 	.short	0x0101
        /*0a06*/ 	.byte	0x04
	.zero		1


	//   ....[142]....
        /*0a08*/ 	.word	0x00009000
        /*0a0c*/ 	.word	0x00000002
        /*0a10*/ 	.word	0x00000190
        /*0a14*/ 	.short	0x010a
        /*0a16*/ 	.byte	0xff
	.zero		1


	//   ....[143]....
        /*0a18*/ 	.word	0x00009060
        /*0a1c*/ 	.word	0x00000002
        /*0a20*/ 	.word	0x00000068
        /*0a24*/ 	.short	0x010a
        /*0a26*/ 	.byte	0xff
	.zero		1


	//   ....[144]....
        /*0a28*/ 	.word	0x000090c0
        /*0a2c*/ 	.word	0x00000002
        /*0a30*/ 	.word	0x00000068
        /*0a34*/ 	.short	0x010a
        /*0a36*/ 	.byte	0xff
	.zero		1


	//   ....[145]....
        /*0a38*/ 	.word	0x00009110
        /*0a3c*/ 	.word	0x00000002
        /*0a40*/ 	.word	0x00000120
        /*0a44*/ 	.short	0x010a
        /*0a46*/ 	.byte	0xff
	.zero		1


	//   ....[146]....
        /*0a48*/ 	.word	0x00009170
        /*0a4c*/ 	.word	0x00000000
        /*0a50*/ 	.word	0x00000000
        /*0a54*/ 	.short	0x010a
        /*0a56*/ 	.byte	0xff
	.zero		1


	//   ....[147]....
        /*0a58*/ 	.word	0x000091d0
        /*0a5c*/ 	.word	0x00000000
        /*0a60*/ 	.word	0x00000000
        /*0a64*/ 	.short	0x010a
        /*0a66*/ 	.byte	0xff
	.zero		1


	//   ....[148]....
        /*0a68*/ 	.word	0x00009230
        /*0a6c*/ 	.word	0x00000000
        /*0a70*/ 	.word	0x00000000
        /*0a74*/ 	.short	0x010a
        /*0a76*/ 	.byte	0xff
	.zero		1


	//   ....[149]....
        /*0a78*/ 	.word	0x00009290
        /*0a7c*/ 	.word	0x00000000
        /*0a80*/ 	.word	0x00000000
        /*0a84*/ 	.short	0x010a
        /*0a86*/ 	.byte	0xff
	.zero		1


	//   ....[150]....
        /*0a88*/ 	.word	0x000092f0
        /*0a8c*/ 	.word	0x00000000
        /*0a90*/ 	.word	0x00000000
        /*0a94*/ 	.short	0x010a
        /*0a96*/ 	.byte	0xff
	.zero		1


	//   ....[151]....
        /*0a98*/ 	.word	0x00009350
        /*0a9c*/ 	.word	0x00000000
        /*0aa0*/ 	.word	0x00000000
        /*0aa4*/ 	.short	0x010a
        /*0aa6*/ 	.byte	0xff
	.zero		1


	//   ....[152]....
        /*0aa8*/ 	.word	0x000093b0
        /*0aac*/ 	.word	0x00000000
        /*0ab0*/ 	.word	0x00000000
        /*0ab4*/ 	.short	0x010a
        /*0ab6*/ 	.byte	0xff
	.zero		1


	//   ....[153]....
        /*0ab8*/ 	.word	0x00009410
        /*0abc*/ 	.word	0x00000000
        /*0ac0*/ 	.word	0x00000000
        /*0ac4*/ 	.short	0x010a
        /*0ac6*/ 	.byte	0xff
	.zero		1


	//   ....[154]....
        /*0ac8*/ 	.word	0x00009470
        /*0acc*/ 	.word	0x00000000
        /*0ad0*/ 	.word	0x00000000
        /*0ad4*/ 	.short	0x010a
        /*0ad6*/ 	.byte	0xff
	.zero		1


	//   ....[155]....
        /*0ad8*/ 	.word	0x000094d0
        /*0adc*/ 	.word	0x00000000
        /*0ae0*/ 	.word	0x00000000
        /*0ae4*/ 	.short	0x010a
        /*0ae6*/ 	.byte	0xff
	.zero		1


	//   ....[156]....
        /*0ae8*/ 	.word	0x00009530
        /*0aec*/ 	.word	0x00000000
        /*0af0*/ 	.word	0x00000000
        /*0af4*/ 	.short	0x010a
        /*0af6*/ 	.byte	0xff
	.zero		1


	//   ....[157]....
        /*0af8*/ 	.word	0x00009590
        /*0afc*/ 	.word	0x00000000
        /*0b00*/ 	.word	0x00000000
        /*0b04*/ 	.short	0x010a
        /*0b06*/ 	.byte	0xff
	.zero		1


	//   ....[158]....
        /*0b08*/ 	.word	0x000095e0
        /*0b0c*/ 	.word	0x00000000
        /*0b10*/ 	.word	0x00000180
        /*0b14*/ 	.short	0x010a
        /*0b16*/ 	.byte	0xff
	.zero		1


	//   ....[159]....
        /*0b18*/ 	.word	0x00009640
        /*0b1c*/ 	.word	0x00000000
        /*0b20*/ 	.word	0x00000130
        /*0b24*/ 	.short	0x010a
        /*0b26*/ 	.byte	0xff
	.zero		1


	//   ....[160]....
        /*0b28*/ 	.word	0x00009690
        /*0b2c*/ 	.word	0x00000000
        /*0b30*/ 	.word	0x00000120
        /*0b34*/ 	.short	0x010a
        /*0b36*/ 	.byte	0xff
	.zero		1


	//   ....[161]....
        /*0b38*/ 	.word	0x000096f0
        /*0b3c*/ 	.word	0x00000000
        /*0b40*/ 	.word	0x00000130
        /*0b44*/ 	.short	0x010a
        /*0b46*/ 	.byte	0xff
	.zero		1


	//   ....[162]....
        /*0b48*/ 	.word	0x00009750
        /*0b4c*/ 	.word	0x00000004
        /*0b50*/ 	.word	0x00000008
        /*0b54*/ 	.short	0x010a
        /*0b56*/ 	.byte	0xff
	.zero		1


	//   ....[163]....
        /*0b58*/ 	.word	0x00009830
        /*0b5c*/ 	.word	0x00000002
        /*0b60*/ 	.word	0x00000008
        /*0b64*/ 	.short	0x010a
        /*0b66*/ 	.byte	0xff
	.zero		1


	//   ....[164]....
        /*0b68*/ 	.word	0x00009880
        /*0b6c*/ 	.word	0x00000000
        /*0b70*/ 	.word	0x00000120
        /*0b74*/ 	.short	0x010a
        /*0b76*/ 	.byte	0xff
	.zero		1


	//   ....[165]....
        /*0b78*/ 	.word	0x000098e0
        /*0b7c*/ 	.word	0x00000000
        /*0b80*/ 	.word	0x00000160
        /*0b84*/ 	.short	0x010a
        /*0b86*/ 	.byte	0xff
	.zero		1


	//   ....[166]....
        /*0b88*/ 	.word	0x00009940
        /*0b8c*/ 	.word	0x00000000
        /*0b90*/ 	.word	0x00000000
        /*0b94*/ 	.short	0x010a
        /*0b96*/ 	.byte	0xff
	.zero		1


	//   ....[167]....
        /*0b98*/ 	.word	0x000099a0
        /*0b9c*/ 	.word	0x00000000
        /*0ba0*/ 	.word	0x00000000
        /*0ba4*/ 	.short	0x010a
        /*0ba6*/ 	.byte	0xff
	.zero		1


	//   ....[168]....
        /*0ba8*/ 	.word	0x00009a00
        /*0bac*/ 	.word	0x00000000
        /*0bb0*/ 	.word	0x00000000
        /*0bb4*/ 	.short	0x010a
        /*0bb6*/ 	.byte	0xff
	.zero		1


	//   ....[169]....
        /*0bb8*/ 	.word	0x00009a60
        /*0bbc*/ 	.word	0x00000000
        /*0bc0*/ 	.word	0x00000000
        /*0bc4*/ 	.short	0x010a
        /*0bc6*/ 	.byte	0xff
	.zero		1


	//   ....[170]....
        /*0bc8*/ 	.word	0x00009ac0
        /*0bcc*/ 	.word	0x00000000
        /*0bd0*/ 	.word	0x000001a0
        /*0bd4*/ 	.short	0x010a
        /*0bd6*/ 	.byte	0xff
	.zero		1


	//   ....[171]....
        /*0bd8*/ 	.word	0x00009b10
        /*0bdc*/ 	.word	0x00000000
        /*0be0*/ 	.word	0x00000120
        /*0be4*/ 	.short	0x010a
        /*0be6*/ 	.byte	0xff
	.zero		1


	//   ....[172]....
        /*0be8*/ 	.word	0x00009b70
        /*0bec*/ 	.word	0x00000000
        /*0bf0*/ 	.word	0x00000118
        /*0bf4*/ 	.short	0x010a
        /*0bf6*/ 	.byte	0xff
	.zero		1


	//   ....[173]....
        /*0bf8*/ 	.word	0x00009bd0
        /*0bfc*/ 	.word	0x00000000
        /*0c00*/ 	.word	0x000000f0
        /*0c04*/ 	.short	0x010a
        /*0c06*/ 	.byte	0xff
	.zero		1


	//   ....[174]....
        /*0c08*/ 	.word	0x00009c30
        /*0c0c*/ 	.word	0x00000000
        /*0c10*/ 	.word	0x000000f8
        /*0c14*/ 	.short	0x010a
        /*0c16*/ 	.byte	0xff
	.zero		1


	//   ....[175]....
        /*0c18*/ 	.word	0x00009c90
        /*0c1c*/ 	.word	0x00000000
        /*0c20*/ 	.word	0x00000100
        /*0c24*/ 	.short	0x010a
        /*0c26*/ 	.byte	0xff
	.zero		1


	//   ....[176]....
        /*0c28*/ 	.word	0x00009cf0
        /*0c2c*/ 	.word	0x00000000
        /*0c30*/ 	.word	0x00000108
        /*0c34*/ 	.short	0x010a
        /*0c36*/ 	.byte	0xff
	.zero		1


	//   ....[177]....
        /*0c38*/ 	.word	0x00009d50
        /*0c3c*/ 	.word	0x00000000
        /*0c40*/ 	.word	0x000000f0
        /*0c44*/ 	.short	0x010a
        /*0c46*/ 	.byte	0xff
	.zero		1


	//   ....[178]....
        /*0c48*/ 	.word	0x00009db0
        /*0c4c*/ 	.word	0x00000000
        /*0c50*/ 	.word	0x000000f8
        /*0c54*/ 	.short	0x010a
        /*0c56*/ 	.byte	0xff
	.zero		1


	//   ....[179]....
        /*0c58*/ 	.word	0x00009e10
        /*0c5c*/ 	.word	0x00000000
        /*0c60*/ 	.word	0x00000100
        /*0c64*/ 	.short	0x010a
        /*0c66*/ 	.byte	0xff
	.zero		1


	//   ....[180]....
        /*0c68*/ 	.word	0x00009e60
        /*0c6c*/ 	.word	0x00000000
        /*0c70*/ 	.word	0x00000120
        /*0c74*/ 	.short	0x010a
        /*0c76*/ 	.byte	0xff
	.zero		1


	//   ....[181]....
        /*0c78*/ 	.word	0x00009ec0
        /*0c7c*/ 	.word	0x00000003
        /*0c80*/ 	.word	0x000000d0
        /*0c84*/ 	.short	0x010a
        /*0c86*/ 	.byte	0xff
	.zero		1


	//   ....[182]....
        /*0c88*/ 	.word	0x00009f10
        /*0c8c*/ 	.word	0x00000054
        /*0c90*/ 	.word	0x00000140
        /*0c94*/ 	.short	0x010a
        /*0c96*/ 	.byte	0xff
	.zero		1


	//   ....[183]....
        /*0c98*/ 	.word	0x00009f60
        /*0c9c*/ 	.word	0x00000003
        /*0ca0*/ 	.word	0x000000d0
        /*0ca4*/ 	.short	0x010a
        /*0ca6*/ 	.byte	0xff
	.zero		1


	//   ....[184]....
        /*0ca8*/ 	.word	0x00009fb0
        /*0cac*/ 	.word	0x00000003
        /*0cb0*/ 	.word	0x000000d0
        /*0cb4*/ 	.short	0x010a
        /*0cb6*/ 	.byte	0xff
	.zero		1


	//   ....[185]....
        /*0cb8*/ 	.word	0x0000a000
        /*0cbc*/ 	.word	0x00000004
        /*0cc0*/ 	.word	0x000000d0
        /*0cc4*/ 	.short	0x010a
        /*0cc6*/ 	.byte	0xff
	.zero		1


	//----- nvinfo : EIATTR_NUM_MBARRIERS
	.align		4
.L_47:
        /*0cc8*/ 	.byte	0x03, 0x38
        /*0cca*/ 	.short	0x0035


	//----- nvinfo : EIATTR_EXIT_INSTR_OFFSETS
	.align		4
        /*0ccc*/ 	.byte	0x04, 0x1c
        /*0cce*/ 	.short	(.L_49 - .L_48)


	//   ....[0]....
.L_48:
        /*0cd0*/ 	.word	0x00002e40


	//   ....[1]....
        /*0cd4*/ 	.word	0x00003330


	//   ....[2]....
        /*0cd8*/ 	.word	0x00003390


	//   ....[3]....
        /*0cdc*/ 	.word	0x00004710


	//   ....[4]....
        /*0ce0*/ 	.word	0x00005900


	//   ....[5]....
        /*0ce4*/ 	.word	0x00005940


	//   ....[6]....
        /*0ce8*/ 	.word	0x00008ee0


	//   ....[7]....
        /*0cec*/ 	.word	0x00008f50


	//   ....[8]....
        /*0cf0*/ 	.word	0x00008f80


	//   ....[9]....
        /*0cf4*/ 	.word	0x00008ff0


	//----- nvinfo : EIATTR_MAX_THREADS
	.align		4
.L_49:
        /*0cf8*/ 	.byte	0x04, 0x05
        /*0cfa*/ 	.short	(.L_51 - .L_50)
.L_50:
        /*0cfc*/ 	.word	0x00000100
        /*0d00*/ 	.word	0x00000001
        /*0d04*/ 	.word	0x00000001


	//----- nvinfo : EIATTR_CRS_STACK_SIZE
	.align		4
.L_51:
        /*0d08*/ 	.byte	0x04, 0x1e
        /*0d0a*/ 	.short	(.L_53 - .L_52)
.L_52:
        /*0d0c*/ 	.word	0x00000000


	//----- nvinfo : EIATTR_CBANK_PARAM_SIZE
	.align		4
.L_53:
        /*0d10*/ 	.byte	0x03, 0x19
        /*0d12*/ 	.short	0x0800


	//----- nvinfo : EIATTR_PARAM_CBANK
	.align		4
        /*0d14*/ 	.byte	0x04, 0x0a
        /*0d16*/ 	.short	(.L_55 - .L_54)
	.align		4
.L_54:
        /*0d18*/ 	.word	index@(.nv.constant0._ZN7cutlass13device_kernelINS_4gemm6kernel13GemmUniversalIN4cute5tupleIJiiiiEEENS1_10collective13CollectiveMmaINS1_35MainloopSm100TmaUmmaWarpSpecializedILi13ELi2ELi4ENS5_IJNS4_1CILi2EEENSA_ILi1EEESC_EEEEENS5_IJNSA_ILi128EEESF_NSA_ILi64EEEEEENS_6half_tENS5_IJlSC_lEEESI_SJ_NS4_8TiledMMAINS4_8MMA_AtomIJNS4_26SM100_MMA_F16BF16_2x1SM_SSISI_SI_fLi128ELi128ELNS4_4UMMA5MajorE0ELSO_0ELNSN_7ScaleInE0ELSP_0EEEEEENS4_6LayoutINS5_IJSC_SC_SC_EEENS5_IJNSA_ILi0EEESU_SU_EEEEENS5_IJNS4_10UnderscoreESX_SX_EEEEENS4_18SM100_TMA_2SM_LOADENS4_14ComposedLayoutINS4_7SwizzleILi3ELi4ELi3EEENS4_18smem_ptr_flag_bitsILi16EEENSS_INS5_IJNSA_ILi8EEESG_EEENS5_IJSG_SC_EEEEEEEvNS4_8identityES10_S1A_vS1B_EENS_8epilogue10collective18CollectiveEpilogueINS1D_23Sm100TmaWarpSpecializedILi4ELi2ELi16ELb1ELb0EEEJNS5_IJSG_SF_SG_EEENS5_IJNSS_ISG_SC_EENSS_INS5_IJNSA_ILi16EEESB_EEENS5_IJSC_SG_EEEEEEEESI_SJ_SI_SJ_NS1D_6fusion15FusionCallbacksIS1H_NS1P_17LinCombPerRowBiasISI_fSI_SI_fLi8ELNS_15FloatRoundStyleE2EEES1I_S1O_JEEENS4_5SM1004TMEM4LOAD26SM100_TMEM_LOAD_32dp32b16xENS4_13SM90_TMA_LOADENS11_INS12_ILi1ELi4ELi3EEES15_NSS_INS5_IJS16_S1K_EEENS5_IJS1K_SC_EEEEEEENS4_39AutoVectorizingCopyWithAssumedAlignmentILi128EEENS4_14SM90_TMA_STOREES24_S26_S26_EEEvvEEEEvNT_6ParamsE)
        /*0d1c*/ 	.short	0x0380
        /*0d1e*/ 	.short	0x0800


	//----- nvinfo : EIATTR_SW_WAR
	.align		4
.L_55:
        /*0d20*/ 	.byte	0x04, 0x36
        /*0d22*/ 	.short	(.L_57 - .L_56)
.L_56:
        /*0d24*/ 	.word	0x00000008
.L_57:


//--------------------- .nv.callgraph             --------------------------
	.section	.nv.callgraph,"",@"SHT_CUDA_CALLGRAPH"
	.align	4
	.sectionentsize	8
	.align		4
        /*0000*/ 	.word	0x00000000
	.align		4
        /*0004*/ 	.word	0xffffffff
	.align		4
        /*0008*/ 	.word	index@(_ZN7cutlass13device_kernelINS_4gemm6kernel13GemmUniversalIN4cute5tupleIJiiiiEEENS1_10collective13CollectiveMmaINS1_35MainloopSm100TmaUmmaWarpSpecializedILi13ELi2ELi4ENS5_IJNS4_1CILi2EEENSA_ILi1EEESC_EEEEENS5_IJNSA_ILi128EEESF_NSA_ILi64EEEEEENS_6half_tENS5_IJlSC_lEEESI_SJ_NS4_8TiledMMAINS4_8MMA_AtomIJNS4_26SM100_MMA_F16BF16_2x1SM_SSISI_SI_fLi128ELi128ELNS4_4UMMA5MajorE0ELSO_0ELNSN_7ScaleInE0ELSP_0EEEEEENS4_6LayoutINS5_IJSC_SC_SC_EEENS5_IJNSA_ILi0EEESU_SU_EEEEENS5_IJNS4_10UnderscoreESX_SX_EEEEENS4_18SM100_TMA_2SM_LOADENS4_14ComposedLayoutINS4_7SwizzleILi3ELi4ELi3EEENS4_18smem_ptr_flag_bitsILi16EEENSS_INS5_IJNSA_ILi8EEESG_EEENS5_IJSG_SC_EEEEEEEvNS4_8identityES10_S1A_vS1B_EENS_8epilogue10collective18CollectiveEpilogueINS1D_23Sm100TmaWarpSpecializedILi4ELi2ELi16ELb1ELb0EEEJNS5_IJSG_SF_SG_EEENS5_IJNSS_ISG_SC_EENSS_INS5_IJNSA_ILi16EEESB_EEENS5_IJSC_SG_EEEEEEEESI_SJ_SI_SJ_NS1D_6fusion15FusionCallbacksIS1H_NS1P_17LinCombPerRowBiasISI_fSI_SI_fLi8ELNS_15FloatRoundStyleE2EEES1I_S1O_JEEENS4_5SM1004TMEM4LOAD26SM100_TMEM_LOAD_32dp32b16xENS4_13SM90_TMA_LOADENS11_INS12_ILi1ELi4ELi3EEES15_NSS_INS5_IJS16_S1K_EEENS5_IJS1K_SC_EEEEEEENS4_39AutoVectorizingCopyWithAssumedAlignmentILi128EEENS4_14SM90_TMA_STOREES24_S26_S26_EEEvvEEEEvNT_6ParamsE)
	.align		4
        /*000c*/ 	.word	index@(__assertfail)
	.align		4
        /*0010*/ 	.word	0x00000000
	.align		4
        /*0014*/ 	.word	0xfffffffe
	.align		4
        /*0018*/ 	.word	0x00000000
	.align		4
        /*001c*/ 	.word	0xfffffffd
	.align		4
        /*0020*/ 	.word	0x00000000
	.align		4
        /*0024*/ 	.word	0xfffffffc


//--------------------- .nv.constant4             --------------------------
	.section	.nv.constant4,"a",@progbits
	.align	8
	.align		8
.nv.constant4:
        /*0000*/ 	.dword	__assertfail
	.align		8
        /*0008*/ 	.dword	__unnamed_1
	.align		8
        /*0010*/ 	.dword	__unnamed_2
	.align		8
        /*0018*/ 	.dword	_ZN39_INTERNAL_255092b1_4_k_cu_04fc8015_29954cuda3std3__45__cpo5beginE
	.align		8
        /*0020*/ 	.dword	_ZN39_INTERNAL_255092b1_4_k_cu_04fc8015_29954cuda3std3__45__cpo3endE
	.align		8
        /*0028*/ 	.dword	_ZN39_INTERNAL_255092b1_4_k_cu_04fc8015_29954cuda3std3__45__cpo6cbeginE
	.align		8
        /*0030*/ 	.dword	_ZN39_INTERNAL_255092b1_4_k_cu_04fc8015_29954cuda3std3__45__cpo4cendE
	.align		8
        /*0038*/ 	.dword	_ZN39_INTERNAL_255092b1_4_k_cu_04fc8015_29954cuda3std3__441_GLOBAL__N__255092b1_4_k_cu_04fc8015_29956ignoreE
	.align		8
        /*0040*/ 	.dword	_ZN39_INTERNAL_255092b1_4_k_cu_04fc8015_29954cuda3std3__419piecewise_constructE
	.align		8
        /*0048*/ 	.dword	_ZN39_INTERNAL_255092b1_4_k_cu_04fc8015_29954cuda3std3__48in_placeE
	.align		8
        /*0050*/ 	.dword	_ZN39_INTERNAL_255092b1_4_k_cu_04fc8015_29954cuda3std6ranges3__45__cpo4swapE
	.align		8
        /*0058*/ 	.dword	_ZN39_INTERNAL_255092b1_4_k_cu_04fc8015_29954cuda3std6ranges3__45__cpo9iter_moveE
	.align		8
        /*0060*/ 	.dword	_ZN39_INTERNAL_255092b1_4_k_cu_04fc8015_29954cute7productE
	.align		8
        /*0068*/ 	.dword	_ZN39_INTERNAL_255092b1_4_k_cu_04fc8015_29954cute1_E
	.align		8
        /*0070*/ 	.dword	$str$25
	.align		8
        /*0078*/ 	.dword	$str$26
	.align		8
        /*0080*/ 	.dword	$str$27
	.align		8
        /*0088*/ 	.dword	$str$28


//--------------------- .text._ZN7cutlass13device_kernelINS_4gemm6kernel13GemmUniversalIN4cute5tupleIJiiiiEEENS1_10collective13CollectiveMmaINS1_35MainloopSm100TmaUmmaWarpSpecializedILi13ELi2ELi4ENS5_IJNS4_1CILi2EEENSA_ILi1EEESC_EEEEENS5_IJNSA_ILi128EEESF_NSA_ILi64EEEEEENS_6half_tENS5_IJlSC_lEEESI_SJ_NS4_8TiledMMAINS4_8MMA_AtomIJNS4_26SM100_MMA_F16BF16_2x1SM_SSISI_SI_fLi128ELi128ELNS4_4UMMA5MajorE0ELSO_0ELNSN_7ScaleInE0ELSP_0EEEEEENS4_6LayoutINS5_IJSC_SC_SC_EEENS5_IJNSA_ILi0EEESU_SU_EEEEENS5_IJNS4_10UnderscoreESX_SX_EEEEENS4_18SM100_TMA_2SM_LOADENS4_14ComposedLayoutINS4_7SwizzleILi3ELi4ELi3EEENS4_18smem_ptr_flag_bitsILi16EEENSS_INS5_IJNSA_ILi8EEESG_EEENS5_IJSG_SC_EEEEEEEvNS4_8identityES10_S1A_vS1B_EENS_8epilogue10collective18CollectiveEpilogueINS1D_23Sm100TmaWarpSpecializedILi4ELi2ELi16ELb1ELb0EEEJNS5_IJSG_SF_SG_EEENS5_IJNSS_ISG_SC_EENSS_INS5_IJNSA_ILi16EEESB_EEENS5_IJSC_SG_EEEEEEEESI_SJ_SI_SJ_NS1D_6fusion15FusionCallbacksIS1H_NS1P_17LinCombPerRowBiasISI_fSI_SI_fLi8ELNS_15FloatRoundStyleE2EEES1I_S1O_JEEENS4_5SM1004TMEM4LOAD26SM100_TMEM_LOAD_32dp32b16xENS4_13SM90_TMA_LOADENS11_INS12_ILi1ELi4ELi3EEES15_NSS_INS5_IJS16_S1K_EEENS5_IJS1K_SC_EEEEEEENS4_39AutoVectorizingCopyWithAssumedAlignmentILi128EEENS4_14SM90_TMA_STOREES24_S26_S26_EEEvvEEEEvNT_6ParamsE --------------------------
	.section	.text._ZN7cutlass13device_kernelINS_4gemm6kernel13GemmUniversalIN4cute5tupleIJiiiiEEENS1_10collective13CollectiveMmaINS1_35MainloopSm100TmaUmmaWarpSpecializedILi13ELi2ELi4ENS5_IJNS4_1CILi2EEENSA_ILi1EEESC_EEEEENS5_IJNSA_ILi128EEESF_NSA_ILi64EEEEEENS_6half_tENS5_IJlSC_lEEESI_SJ_NS4_8TiledMMAINS4_8MMA_AtomIJNS4_26SM100_MMA_F16BF16_2x1SM_SSISI_SI_fLi128ELi128ELNS4_4UMMA5MajorE0ELSO_0ELNSN_7ScaleInE0ELSP_0EEEEEENS4_6LayoutINS5_IJSC_SC_SC_EEENS5_IJNSA_ILi0EEESU_SU_EEEEENS5_IJNS4_10UnderscoreESX_SX_EEEEENS4_18SM100_TMA_2SM_LOADENS4_14ComposedLayoutINS4_7SwizzleILi3ELi4ELi3EEENS4_18smem_ptr_flag_bitsILi16EEENSS_INS5_IJNSA_ILi8EEESG_EEENS5_IJSG_SC_EEEEEEEvNS4_8identityES10_S1A_vS1B_EENS_8epilogue10collective18CollectiveEpilogueINS1D_23Sm100TmaWarpSpecializedILi4ELi2ELi16ELb1ELb0EEEJNS5_IJSG_SF_SG_EEENS5_IJNSS_ISG_SC_EENSS_INS5_IJNSA_ILi16EEESB_EEENS5_IJSC_SG_EEEEEEEESI_SJ_SI_SJ_NS1D_6fusion15FusionCallbacksIS1H_NS1P_17LinCombPerRowBiasISI_fSI_SI_fLi8ELNS_15FloatRoundStyleE2EEES1I_S1O_JEEENS4_5SM1004TMEM4LOAD26SM100_TMEM_LOAD_32dp32b16xENS4_13SM90_TMA_LOADENS11_INS12_ILi1ELi4ELi3EEES15_NSS_INS5_IJS16_S1K_EEENS5_IJS1K_SC_EEEEEEENS4_39AutoVectorizingCopyWithAssumedAlignmentILi128EEENS4_14SM90_TMA_STOREES24_S26_S26_EEEvvEEEEvNT_6ParamsE,"ax",@progbits
	.align	128
.text._ZN7cutlass13device_kernelINS_4gemm6kernel13GemmUniversalIN4cute5tupleIJiiiiEEENS1_10collective13CollectiveMmaINS1_35MainloopSm100TmaUmmaWarpSpecializedILi13ELi2ELi4ENS5_IJNS4_1CILi2EEENSA_ILi1EEESC_EEEEENS5_IJNSA_ILi128EEESF_NSA_ILi64EEEEEENS_6half_tENS5_IJlSC_lEEESI_SJ_NS4_8TiledMMAINS4_8MMA_AtomIJNS4_26SM100_MMA_F16BF16_2x1SM_SSISI_SI_fLi128ELi128ELNS4_4UMMA5MajorE0ELSO_0ELNSN_7ScaleInE0ELSP_0EEEEEENS4_6LayoutINS5_IJSC_SC_SC_EEENS5_IJNSA_ILi0EEESU_SU_EEEEENS5_IJNS4_10UnderscoreESX_SX_EEEEENS4_18SM100_TMA_2SM_LOADENS4_14ComposedLayoutINS4_7SwizzleILi3ELi4ELi3EEENS4_18smem_ptr_flag_bitsILi16EEENSS_INS5_IJNSA_ILi8EEESG_EEENS5_IJSG_SC_EEEEEEEvNS4_8identityES10_S1A_vS1B_EENS_8epilogue10collective18CollectiveEpilogueINS1D_23Sm100TmaWarpSpecializedILi4ELi2ELi16ELb1ELb0EEEJNS5_IJSG_SF_SG_EEENS5_IJNSS_ISG_SC_EENSS_INS5_IJNSA_ILi16EEESB_EEENS5_IJSC_SG_EEEEEEEESI_SJ_SI_SJ_NS1D_6fusion15FusionCallbacksIS1H_NS1P_17LinCombPerRowBiasISI_fSI_SI_fLi8ELNS_15FloatRoundStyleE2EEES1I_S1O_JEEENS4_5SM1004TMEM4LOAD26SM100_TMEM_LOAD_32dp32b16xENS4_13SM90_TMA_LOADENS11_INS12_ILi1ELi4ELi3EEES15_NSS_INS5_IJS16_S1K_EEENS5_IJS1K_SC_EEEEEEENS4_39AutoVectorizingCopyWithAssumedAlignmentILi128EEENS4_14SM90_TMA_STOREES24_S26_S26_EEEvvEEEEvNT_6ParamsE:
        .type           _ZN7cutlass13device_kernelINS_4gemm6kernel13GemmUniversalIN4cute5tupleIJiiiiEEENS1_10collective13CollectiveMmaINS1_35MainloopSm100TmaUmmaWarpSpecializedILi13ELi2ELi4ENS5_IJNS4_1CILi2EEENSA_ILi1EEESC_EEEEENS5_IJNSA_ILi128EEESF_NSA_ILi64EEEEEENS_6half_tENS5_IJlSC_lEEESI_SJ_NS4_8TiledMMAINS4_8MMA_AtomIJNS4_26SM100_MMA_F16BF16_2x1SM_SSISI_SI_fLi128ELi128ELNS4_4UMMA5MajorE0ELSO_0ELNSN_7ScaleInE0ELSP_0EEEEEENS4_6LayoutINS5_IJSC_SC_SC_EEENS5_IJNSA_ILi0EEESU_SU_EEEEENS5_IJNS4_10UnderscoreESX_SX_EEEEENS4_18SM100_TMA_2SM_LOADENS4_14ComposedLayoutINS4_7SwizzleILi3ELi4ELi3EEENS4_18smem_ptr_flag_bitsILi16EEENSS_INS5_IJNSA_ILi8EEESG_EEENS5_IJSG_SC_EEEEEEEvNS4_8identityES10_S1A_vS1B_EENS_8epilogue10collective18CollectiveEpilogueINS1D_23Sm100TmaWarpSpecializedILi4ELi2ELi16ELb1ELb0EEEJNS5_IJSG_SF_SG_EEENS5_IJNSS_ISG_SC_EENSS_INS5_IJNSA_ILi16EEESB_EEENS5_IJSC_SG_EEEEEEEESI_SJ_SI_SJ_NS1D_6fusion15FusionCallbacksIS1H_NS1P_17LinCombPerRowBiasISI_fSI_SI_fLi8ELNS_15FloatRoundStyleE2EEES1I_S1O_JEEENS4_5SM1004TMEM4LOAD26SM100_TMEM_LOAD_32dp32b16xENS4_13SM90_TMA_LOADENS11_INS12_ILi1ELi4ELi3EEES15_NSS_INS5_IJS16_S1K_EEENS5_IJS1K_SC_EEEEEEENS4_39AutoVectorizingCopyWithAssumedAlignmentILi128EEENS4_14SM90_TMA_STOREES24_S26_S26_EEEvvEEEEvNT_6ParamsE,@function
        .size           _ZN7cutlass13device_kernelINS_4gemm6kernel13GemmUniversalIN4cute5tupleIJiiiiEEENS1_10collective13CollectiveMmaINS1_35MainloopSm100TmaUmmaWarpSpecializedILi13ELi2ELi4ENS5_IJNS4_1CILi2EEENSA_ILi1EEESC_EEEEENS5_IJNSA_ILi128EEESF_NSA_ILi64EEEEEENS_6half_tENS5_IJlSC_lEEESI_SJ_NS4_8TiledMMAINS4_8MMA_AtomIJNS4_26SM100_MMA_F16BF16_2x1SM_SSISI_SI_fLi128ELi128ELNS4_4UMMA5MajorE0ELSO_0ELNSN_7ScaleInE0ELSP_0EEEEEENS4_6LayoutINS5_IJSC_SC_SC_EEENS5_IJNSA_ILi0EEESU_SU_EEEEENS5_IJNS4_10UnderscoreESX_SX_EEEEENS4_18SM100_TMA_2SM_LOADENS4_14ComposedLayoutINS4_7SwizzleILi3ELi4ELi3EEENS4_18smem_ptr_flag_bitsILi16EEENSS_INS5_IJNSA_ILi8EEESG_EEENS5_IJSG_SC_EEEEEEEvNS4_8identityES10_S1A_vS1B_EENS_8epilogue10collective18CollectiveEpilogueINS1D_23Sm100TmaWarpSpecializedILi4ELi2ELi16ELb1ELb0EEEJNS5_IJSG_SF_SG_EEENS5_IJNSS_ISG_SC_EENSS_INS5_IJNSA_ILi16EEESB_EEENS5_IJSC_SG_EEEEEEEESI_SJ_SI_SJ_NS1D_6fusion15FusionCallbacksIS1H_NS1P_17LinCombPerRowBiasISI_fSI_SI_fLi8ELNS_15FloatRoundStyleE2EEES1I_S1O_JEEENS4_5SM1004TMEM4LOAD26SM100_TMEM_LOAD_32dp32b16xENS4_13SM90_TMA_LOADENS11_INS12_ILi1ELi4ELi3EEES15_NSS_INS5_IJS16_S1K_EEENS5_IJS1K_SC_EEEEEEENS4_39AutoVectorizingCopyWithAssumedAlignmentILi128EEENS4_14SM90_TMA_STOREES24_S26_S26_EEEvvEEEEvNT_6ParamsE,(.L_x_226 - _ZN7cutlass13device_kernelINS_4gemm6kernel13GemmUniversalIN4cute5tupleIJiiiiEEENS1_10collective13CollectiveMmaINS1_35MainloopSm100TmaUmmaWarpSpecializedILi13ELi2ELi4ENS5_IJNS4_1CILi2EEENSA_ILi1EEESC_EEEEENS5_IJNSA_ILi128EEESF_NSA_ILi64EEEEEENS_6half_tENS5_IJlSC_lEEESI_SJ_NS4_8TiledMMAINS4_8MMA_AtomIJNS4_26SM100_MMA_F16BF16_2x1SM_SSISI_SI_fLi128ELi128ELNS4_4UMMA5MajorE0ELSO_0ELNSN_7ScaleInE0ELSP_0EEEEEENS4_6LayoutINS5_IJSC_SC_SC_EEENS5_IJNSA_ILi0EEESU_SU_EEEEENS5_IJNS4_10UnderscoreESX_SX_EEEEENS4_18SM100_TMA_2SM_LOADENS4_14ComposedLayoutINS4_7SwizzleILi3ELi4ELi3EEENS4_18smem_ptr_flag_bitsILi16EEENSS_INS5_IJNSA_ILi8EEESG_EEENS5_IJSG_SC_EEEEEEEvNS4_8identityES10_S1A_vS1B_EENS_8epilogue10collective18CollectiveEpilogueINS1D_23Sm100TmaWarpSpecializedILi4ELi2ELi16ELb1ELb0EEEJNS5_IJSG_SF_SG_EEENS5_IJNSS_ISG_SC_EENSS_INS5_IJNSA_ILi16EEESB_EEENS5_IJSC_SG_EEEEEEEESI_SJ_SI_SJ_NS1D_6fusion15FusionCallbacksIS1H_NS1P_17LinCombPerRowBiasISI_fSI_SI_fLi8ELNS_15FloatRoundStyleE2EEES1I_S1O_JEEENS4_5SM1004TMEM4LOAD26SM100_TMEM_LOAD_32dp32b16xENS4_13SM90_TMA_LOADENS11_INS12_ILi1ELi4ELi3EEES15_NSS_INS5_IJS16_S1K_EEENS5_IJS1K_SC_EEEEEEENS4_39AutoVectorizingCopyWithAssumedAlignmentILi128EEENS4_14SM90_TMA_STOREES24_S26_S26_EEEvvEEEEvNT_6ParamsE)
        .other          _ZN7cutlass13device_kernelINS_4gemm6kernel13GemmUniversalIN4cute5tupleIJiiiiEEENS1_10collective13CollectiveMmaINS1_35MainloopSm100TmaUmmaWarpSpecializedILi13ELi2ELi4ENS5_IJNS4_1CILi2EEENSA_ILi1EEESC_EEEEENS5_IJNSA_ILi128EEESF_NSA_ILi64EEEEEENS_6half_tENS5_IJlSC_lEEESI_SJ_NS4_8TiledMMAINS4_8MMA_AtomIJNS4_26SM100_MMA_F16BF16_2x1SM_SSISI_SI_fLi128ELi128ELNS4_4UMMA5MajorE0ELSO_0ELNSN_7ScaleInE0ELSP_0EEEEEENS4_6LayoutINS5_IJSC_SC_SC_EEENS5_IJNSA_ILi0EEESU_SU_EEEEENS5_IJNS4_10UnderscoreESX_SX_EEEEENS4_18SM100_TMA_2SM_LOADENS4_14ComposedLayoutINS4_7SwizzleILi3ELi4ELi3EEENS4_18smem_ptr_flag_bitsILi16EEENSS_INS5_IJNSA_ILi8EEESG_EEENS5_IJSG_SC_EEEEEEEvNS4_8identityES10_S1A_vS1B_EENS_8epilogue10collective18CollectiveEpilogueINS1D_23Sm100TmaWarpSpecializedILi4ELi2ELi16ELb1ELb0EEEJNS5_IJSG_SF_SG_EEENS5_IJNSS_ISG_SC_EENSS_INS5_IJNSA_ILi16EEESB_EEENS5_IJSC_SG_EEEEEEEESI_SJ_SI_SJ_NS1D_6fusion15FusionCallbacksIS1H_NS1P_17LinCombPerRowBiasISI_fSI_SI_fLi8ELNS_15FloatRoundStyleE2EEES1I_S1O_JEEENS4_5SM1004TMEM4LOAD26SM100_TMEM_LOAD_32dp32b16xENS4_13SM90_TMA_LOADENS11_INS12_ILi1ELi4ELi3EEES15_NSS_INS5_IJS16_S1K_EEENS5_IJS1K_SC_EEEEEEENS4_39AutoVectorizingCopyWithAssumedAlignmentILi128EEENS4_14SM90_TMA_STOREES24_S26_S26_EEEvvEEEEvNT_6ParamsE,@"STO_CUDA_ENTRY STV_DEFAULT"
_ZN7cutlass13device_kernelINS_4gemm6kernel13GemmUniversalIN4cute5tupleIJiiiiEEENS1_10collective13CollectiveMmaINS1_35MainloopSm100TmaUmmaWarpSpecializedILi13ELi2ELi4ENS5_IJNS4_1CILi2EEENSA_ILi1EEESC_EEEEENS5_IJNSA_ILi128EEESF_NSA_ILi64EEEEEENS_6half_tENS5_IJlSC_lEEESI_SJ_NS4_8TiledMMAINS4_8MMA_AtomIJNS4_26SM100_MMA_F16BF16_2x1SM_SSISI_SI_fLi128ELi128ELNS4_4UMMA5MajorE0ELSO_0ELNSN_7ScaleInE0ELSP_0EEEEEENS4_6LayoutINS5_IJSC_SC_SC_EEENS5_IJNSA_ILi0EEESU_SU_EEEEENS5_IJNS4_10UnderscoreESX_SX_EEEEENS4_18SM100_TMA_2SM_LOADENS4_14ComposedLayoutINS4_7SwizzleILi3ELi4ELi3EEENS4_18smem_ptr_flag_bitsILi16EEENSS_INS5_IJNSA_ILi8EEESG_EEENS5_IJSG_SC_EEEEEEEvNS4_8identityES10_S1A_vS1B_EENS_8epilogue10collective18CollectiveEpilogueINS1D_23Sm100TmaWarpSpecializedILi4ELi2ELi16ELb1ELb0EEEJNS5_IJSG_SF_SG_EEENS5_IJNSS_ISG_SC_EENSS_INS5_IJNSA_ILi16EEESB_EEENS5_IJSC_SG_EEEEEEEESI_SJ_SI_SJ_NS1D_6fusion15FusionCallbacksIS1H_NS1P_17LinCombPerRowBiasISI_fSI_SI_fLi8ELNS_15FloatRoundStyleE2EEES1I_S1O_JEEENS4_5SM1004TMEM4LOAD26SM100_TMEM_LOAD_32dp32b16xENS4_13SM90_TMA_LOADENS11_INS12_ILi1ELi4ELi3EEES15_NSS_INS5_IJS16_S1K_EEENS5_IJS1K_SC_EEEEEEENS4_39AutoVectorizingCopyWithAssumedAlignmentILi128EEENS4_14SM90_TMA_STOREES24_S26_S26_EEEvvEEEEvNT_6ParamsE:
[----:B------:R-:W1:Y:S01]  /*0000*/  LDC R1, c[0x0][0x37c] ;  /* 0x0000df00ff017b82 */ /* 0x000e620000000800 */
[----:B------:R-:W2:Y:S01]  /*0010*/  S2R R79, SR_TID.X ;  /* 0x00000000004f7919 */ /* 0x000ea20000002100 */
[----:B------:R-:W3:Y:S06]  /*0020*/  LDCU.64 UR8, c[0x0][0x890] ;  /* 0x00011200ff0877ac */ /* 0x000eec0008000a00 */
[----:B------:R-:W4:Y:S01]  /*0030*/  S2UR UR45, SR_CgaCtaId ;  /* 0x00000000002d79c3 */ /* 0x000f220000008800 */
[----:B------:R-:W-:Y:S01]  /*0040*/  PRMT R66, RZ, 0x7610, R66 ;  /* 0x00007610ff427816 */ /* 0x000fe20000000042 */
[----:B------:R-:W1:Y:S01]  /*0050*/  LDCU.64 UR46, c[0x0][0x358] ;  /* 0x00006b00ff2e77ac */ /* 0x000e620008000a00 */
[----:B------:R-:W-:-:S02]  /*0060*/  ELECT P0, URZ, PT ;  /* 0x0000000000ff782f */ /* 0x000fc40003800000 */
[----:B---3--:R-:W-:-:S04]  /*0070*/  ISETP.NE.U32.AND P1, PT, RZ, UR8, PT ;  /* 0x00000008ff007c0c */ /* 0x008fc8000bf25070 */
[----:B------:R-:W-:Y:S01]  /*0080*/  ISETP.NE.AND.EX P2, PT, RZ, UR9, PT, P1 ;  /* 0x00000009ff007c0c */ /* 0x000fe2000bf45310 */
[----:B----4-:R-:W-:Y:S02]  /*0090*/  ULOP3.LUT UR5, UR45, 0x1, URZ, 0xc0, !UPT ;  /* 0x000000012d057892 */ /* 0x010fe4000f8ec0ff */
[----:B------:R-:W-:Y:S01]  /*00a0*/  ULOP3.LUT UR4, UR45, 0x1, URZ, 0x3c, !UPT ;  /* 0x000000012d047892 */ /* 0x000fe2000f8e3cff */
[----:B--2---:R-:W-:-:S05]  /*00b0*/  SHF.R.U32.HI R72, RZ, 0x5, R79 ;  /* 0x00000005ff487819 */ /* 0x004fca000001164f */
[----:B------:R-:W2:Y:S02]  /*00c0*/  SHFL.IDX PT, R0, R72, RZ, 0x1f ;  /* 0x00001fff48007589 */ /* 0x000ea400000e0000 */
[----:B--2---:R-:W-:Y:S02]  /*00d0*/  R2UR UR10, R0 ;  /* 0x00000000000a72ca */ /* 0x004fe400000e0000 */
[----:B-1----:R-:W-:Y:S05]  /*00e0*/  @P2 BRA `(.L_x_0) ;  /* 0x00000000002c2947 */ /* 0x002fea0003800000 */
[----:B------:R-:W1:Y:S02]  /*00f0*/  LDCU.64 UR6, c[0x0][0x888] ;  /* 0x00011100ff0677ac */ /* 0x000e640008000a00 */
[----:B-1----:R-:W-:-:S04]  /*0100*/  UISETP.NE.U32.AND UP0, UPT, UR6, URZ, UPT ;  /* 0x000000ff0600728c */ /* 0x002fc8000bf05070 */
[----:B------:R-:W-:-:S09]  /*0110*/  UISETP.NE.AND.EX UP0, UPT, UR7, URZ, UPT, UP0 ;  /* 0x000000ff0700728c */ /* 0x000fd2000bf05300 */
[----:B------:R-:W-:Y:S05]  /*0120*/  BRA.U !UP0, `(.L_x_1) ;  /* 0x0000000108107547 */ /* 0x000fea000b800000 */
[----:B------:R-:W1:Y:S02]  /*0130*/  LDC.64 R2, c[0x0][0x888] ;  /* 0x00022200ff027b82 */ /* 0x000e640000000a00 */
[----:B-1----:R1:W5:Y:S01]  /*0140*/  LDG.E R35, desc[UR46][R2.64] ;  /* 0x0000002e02237981 */ /* 0x002362000c1e1900 */
[----:B------:R-:W-:Y:S01]  /*0150*/  HFMA2 R66, -RZ, RZ, 0, 5.9604644775390625e-08 ;  /* 0x00000001ff427431 */ /* 0x000fe200000001ff */
[----:B------:R-:W-:Y:S05]  /*0160*/  BRA `(.L_x_0) ;  /* 0x00000000000c7947 */ /* 0x000fea0003800000 */
.L_x_1:
[----:B------:R-:W1:Y:S01]  /*0170*/  LDCU UR6, c[0x0][0x880] ;  /* 0x00011000ff0677ac */ /* 0x000e620008000800 */
[----:B------:R-:W-:Y:S01]  /*0180*/  HFMA2 R66, -RZ, RZ, 0, 5.9604644775390625e-08 ;  /* 0x00000001ff427431 */ /* 0x000fe200000001ff */
[----:B-1----:R-:W-:-:S07]  /*0190*/  MOV R35, UR6 ;  /* 0x0000000600237c02 */ /* 0x002fce0008000f00 */
.L_x_0:
[----:B------:R-:W2:Y:S02]  /*01a0*/  LDCU.64 UR6, c[0x0][0x8b0] ;  /* 0x00011600ff0677ac */ /* 0x000ea40008000a00 */
[----:B--2---:R-:W-:-:S04]  /*01b0*/  UISETP.NE.U32.AND UP0, UPT, UR6, URZ, UPT ;  /* 0x000000ff0600728c */ /* 0x004fc8000bf05070 */
[----:B------:R-:W-:-:S09]  /*01c0*/  UISETP.NE.AND.EX UP0, UPT, UR7, URZ, UPT, UP0 ;  /* 0x000000ff0700728c */ /* 0x000fd2000bf05300 */
[----:B------:R-:W-:Y:S05]  /*01d0*/  BRA.U UP0, `(.L_x_2) ;  /* 0x0000000100247547 */ /* 0x000fea000b800000 */
[----:B------:R-:W2:Y:S02]  /*01e0*/  LDCU.64 UR6, c[0x0][0x8a8] ;  /* 0x00011500ff0677ac */ /* 0x000ea40008000a00 */
[----:B--2---:R-:W-:-:S04]  /*01f0*/  UISETP.NE.U32.AND UP0, UPT, UR6, URZ, UPT ;  /* 0x000000ff0600728c */ /* 0x004fc8000bf05070 */
[----:B------:R-:W-:-:S09]  /*0200*/  UISETP.NE.AND.EX UP0, UPT, UR7, URZ, UPT, UP0 ;  /* 0x000000ff0700728c */ /* 0x000fd2000bf05300 */
[----:B------:R-:W-:Y:S05]  /*0210*/  BRA.U !UP0, `(.L_x_3) ;  /* 0x00000001080c7547 */ /* 0x000fea000b800000 */
[----:B-1----:R-:W1:Y:S02]  /*0220*/  LDC.64 R2, c[0x0][0x8a8] ;  /* 0x00022a00ff027b82 */ /* 0x002e640000000a00 */
[----:B-1----:R2:W5:Y:S01]  /*0230*/  LDG.E R33, desc[UR46][R2.64] ;  /* 0x0000002e02217981 */ /* 0x002562000c1e1900 */
[----:B------:R-:W-:Y:S05]  /*0240*/  BRA `(.L_x_2) ;  /* 0x0000000000087947 */ /* 0x000fea0003800000 */
.L_x_3:
[----:B------:R-:W2:Y:S02]  /*0250*/  LDCU UR6, c[0x0][0x8a0] ;  /* 0x00011400ff0677ac */ /* 0x000ea40008000800 */
[----:B--2---:R-:W-:Y:S02]  /*0260*/  MOV R33, UR6 ;  /* 0x0000000600217c02 */ /* 0x004fe40008000f00 */
.L_x_2:
[----:B------:R-:W-:Y:S01]  /*0270*/  IMAD.U32 R0, RZ, RZ, UR10 ;  /* 0x0000000aff007e24 */ /* 0x000fe2000f8e00ff */
[----:B------:R-:W-:Y:S04]  /*0280*/  BSSY.RECONVERGENT B0, `(.L_x_4) ;  /* 0x000000c000007945 */ /* 0x000fe80003800200 */
[C---:B------:R-:W-:Y:S02]  /*0290*/  ISETP.NE.OR P3, PT, R0.reuse, 0x1, !P0 ;  /* 0x000000010000780c */ /* 0x040fe40004765670 */
[----:B------:R-:W-:-:S11]  /*02a0*/  ISETP.NE.OR P2, PT, R0, 0x3, !P0 ;  /* 0x000000030000780c */ /* 0x000fd60004745670 */
[----:B------:R-:W-:Y:S05]  /*02b0*/  @P3 BRA `(.L_x_5) ;  /* 0x0000000000203947 */ /* 0x000fea0003800000 */
[----:B------:R-:W3:Y:S02]  /*02c0*/  LDCU.64 UR6, c[0x0][0x348] ;  /* 0x00006900ff0677ac */ /* 0x000ee40008000a00 */
[----:B---3--:R-:W-:Y:S02]  /*02d0*/  UIADD3 UR12, UP1, UPT, UR6, 0x80, URZ ;  /* 0x00000080060c7890 */ /* 0x008fe4000ff3e0ff */
[----:B------:R-:W-:Y:S02]  /*02e0*/  UIADD3 UR6, UP0, UPT, UR6, 0x180, URZ ;  /* 0x0000018006067890 */ /* 0x000fe4000ff1e0ff */
[----:B------:R-:W-:Y:S02]  /*02f0*/  UIADD3.X UR13, UPT, UPT, URZ, UR7, URZ, UP1, !UPT ;  /* 0x00000007ff0d7290 */ /* 0x000fe40008ffe4ff */
[----:B------:R-:W-:-:S07]  /*0300*/  UIADD3.X UR7, UPT, UPT, URZ, UR7, URZ, UP0, !UPT ;  /* 0x00000007ff077290 */ /* 0x000fce00087fe4ff */
[----:B------:R3:W-:Y:S02]  /*0310*/  UTMACCTL.PF [UR12] ;  /* 0x000000000c0079b9 */ /* 0x0007e40008040000 */
[----:B------:R3:W-:Y:S02]  /*0320*/  UTMACCTL.PF [UR6] ;  /* 0x00000000060079b9 */ /* 0x0007e40008040000 */
[----:B---3--:R-:W-:Y:S01]  /*0330*/  NOP ;  /* 0x0000000000007918 */ /* 0x008fe20000000000 */
.L_x_5:
[----:B------:R-:W-:Y:S05]  /*0340*/  BSYNC.RECONVERGENT B0 ;  /* 0x0000000000007941 */ /* 0x000fea0003800200 */
.L_x_4:
[----:B------:R-:W-:Y:S04]  /*0350*/  BSSY.RECONVERGENT B0, `(.L_x_6) ;  /* 0x000000a000007945 */ /* 0x000fe80003800200 */
        /* <DEDUP_REMOVED lines=9> */
.L_x_7:
[----:B------:R-:W-:Y:S05]  /*03f0*/  BSYNC.RECONVERGENT B0 ;  /* 0x0000000000007941 */ /* 0x000fea0003800200 */
.L_x_6:
[----:B------:R-:W3:Y:S01]  /*0400*/  LDCU.64 UR6, c[0x0][0x888] ;  /* 0x00011100ff0677ac */ /* 0x000ee20008000a00 */
[----:B------:R-:W-:Y:S01]  /*0410*/  ISETP.NE.AND.EX P1, PT, RZ, UR9, PT, P1 ;  /* 0x00000009ff007c0c */ /* 0x000fe2000bf25310 */
[----:B------:R-:W-:Y:S02]  /*0420*/  UPLOP3.LUT UP5, UPT, UPT, UPT, UPT, 0x80, 0x8 ;  /* 0x000000000008789c */ /* 0x000fe40003faf070 */
[----:B---3--:R-:W-:-:S04]  /*0430*/  UISETP.NE.U32.AND UP0, UPT, UR6, URZ, UPT ;  /* 0x000000ff0600728c */ /* 0x008fc8000bf05070 */
[----:B------:R-:W-:-:S06]  /*0440*/  UISETP.NE.AND.EX UP0, UPT, UR7, URZ, UPT, UP0 ;  /* 0x000000ff0700728c */ /* 0x000fcc000bf05300 */
[----:B------:R-:W-:-:S13]  /*0450*/  PLOP3.LUT P2, PT, PT, PT, UP0, 0x80, 0x8 ;  /* 0x000000000008781c */ /* 0x000fda0003f4f008 */
[----:B------:R-:W-:Y:S05]  /*0460*/  @P2 BRA P1, `(.L_x_8) ;  /* 0x0000000000202947 */ /* 0x000fea0000800000 */
[----:B------:R-:W-:Y:S01]  /*0470*/  UISETP.NE.U32.AND UP2, UPT, UR8, URZ, UPT ;  /* 0x000000ff0800728c */ /* 0x000fe2000bf45070 */
[----:B-----5:R-:W-:Y:S01]  /*0480*/  FSETP.NEU.AND P1, PT, R35, RZ, PT ;  /* 0x000000ff2300720b */ /* 0x020fe20003f2d000 */
[----:B------:R-:W-:Y:S02]  /*0490*/  USEL UR6, URZ, 0xffffffff, UP0 ;  /* 0xffffffffff067887 */ /* 0x000fe40008000000 */
[----:B------:R-:W-:-:S10]  /*04a0*/  UISETP.NE.AND.EX UP2, UPT, UR9, URZ, UPT, UP2 ;  /* 0x000000ff0900728c */ /* 0x000fd4000bf45320 */
[----:B------:R-:W-:Y:S01]  /*04b0*/  VOTEU.ANY UP1, P1 ;  /* 0x0000000000ff7886 */ /* 0x000fe20000820100 */
[----:B------:R-:W-:-:S04]  /*04c0*/  @!UP2 USEL UR6, URZ, 0xffffffff, UP1 ;  /* 0xffffffffff06a887 */ /* 0x000fc80008800000 */
[----:B------:R-:W-:-:S04]  /*04d0*/  ULOP3.LUT UR6, UR6, 0x1, URZ, 0xc0, !UPT ;  /* 0x0000000106067892 */ /* 0x000fc8000f8ec0ff */
[----:B------:R-:W-:-:S11]  /*04e0*/  UISETP.NE.U32.AND UP5, UPT, UR6, 0x1, UPT ;  /* 0x000000010600788c */ /* 0x000fd6000bfa5070 */
.L_x_8:
[----:B------:R-:W3:Y:S01]  /*04f0*/  SHFL.IDX PT, R0, R72, RZ, 0x1f ;  /* 0x00001fff48007589 */ /* 0x000ee200000e0000 */
[----:B------:R-:W-:-:S04]  /*0500*/  UISETP.NE.AND UP1, UPT, UR10, 0x2, UPT ;  /* 0x000000020a00788c */ /* 0x000fc8000bf25270 */
[----:B------:R-:W-:Y:S02]  /*0510*/  UISETP.EQ.AND UP2, UPT, UR5, URZ, !UP1 ;  /* 0x000000ff0500728c */ /* 0x000fe4000cf42270 */
[----:B------:R-:W-:-:S04]  /*0520*/  USEL UR13, URZ, 0x1, UP1 ;  /* 0x00000001ff0d7887 */ /* 0x000fc80008800000 */
[----:B------:R-:W-:Y:S02]  /*0530*/  PLOP3.LUT P5, PT, P0, PT, UP2, 0x80, 0x8 ;  /* 0x000000000008781c */ /* 0x000fe400007af028 */
[----:B---3--:R-:W-:-:S13]  /*0540*/  ISETP.NE.AND P1, PT, R0, RZ, PT ;  /* 0x000000ff0000720c */ /* 0x008fda0003f25270 */
[----:B------:R-:W-:Y:S05]  /*0550*/  @P1 BRA `(.L_x_9) ;  /* 0x0000000000981947 */ /* 0x000fea0003800000 */
[----:B------:R-:W-:Y:S01]  /*0560*/  ELECT P1, URZ, PT ;  /* 0x0000000000ff782f */ /* 0x000fe20003820000 */
[----:B------:R-:W-:-:S12]  /*0570*/  BSSY.RECONVERGENT B0, `(.L_x_9) ;  /* 0x0000024000007945 */ /* 0x000fd80003800200 */
[----:B------:R-:W-:Y:S05]  /*0580*/  @!P1 BRA `(.L_x_10) ;  /* 0x0000000000889947 */ /* 0x000fea0003800000 */
[----:B------:R-:W-:Y:S01]  /*0590*/  UMOV UR7, 0x400 ;  /* 0x0000040000077882 */ /* 0x000fe20000000000 */
[----:B------:R-:W-:Y:S01]  /*05a0*/  UMOV UR6, 0x1 ;  /* 0x0000000100067882 */ /* 0x000fe20000000000 */
[----:B------:R-:W-:Y:S02]  /*05b0*/  ULEA UR7, UR45, UR7, 0x18 ;  /* 0x000000072d077291 */ /* 0x000fe4000f8ec0ff */
[----:B------:R-:W-:-:S04]  /*05c0*/  UIADD3 UR8, UPT, UPT, -UR6, 0x100000, URZ ;  /* 0x0010000006087890 */ /* 0x000fc8000fffe1ff */
[----:B------:R-:W-:Y:S02]  /*05d0*/  USHF.L.U32 UR9, UR8, 0xb, URZ ;  /* 0x0000000b08097899 */ /* 0x000fe400080006ff */
[----:B------:R-:W-:Y:S01]  /*05e0*/  USHF.L.U32 UR8, UR8, 0x1, URZ ;  /* 0x0000000108087899 */ /* 0x000fe200080006ff */
[----:B------:R-:W3:Y:S11]  /*05f0*/  FENCE.VIEW.ASYNC.S ;  /* 0x00000000000073c6 */ /* 0x000ef60000000000 */
[----:B---3--:R3:W4:Y:S01]  /*0600*/  SYNCS.EXCH.64 URZ, [UR7], UR8 ;  /* 0x0000000807ff75b2 */ /* 0x0087220008000100 */
[----:B------:R3:W1:Y:S01]  /*0610*/  SYNCS.EXCH.64 URZ, [UR7+0x68], UR8 ;  /* 0x0000680807ff75b2 */ /* 0x0006620008000100 */
        /* <DEDUP_REMOVED lines=23> */
[----:B------:R3:W1:Y:S02]  /*0790*/  SYNCS.EXCH.64 URZ, [UR7+0xc8], UR8 ;  /* 0x0000c80807ff75b2 */ /* 0x0006640008000100 */
[----:B---34-:R-:W-:Y:S01]  /*07a0*/  NOP ;  /* 0x0000000000007918 */ /* 0x018fe20000000000 */
.L_x_10:
[----:B------:R-:W-:Y:S05]  /*07b0*/  BSYNC.RECONVERGENT B0 ;  /* 0x0000000000007941 */ /* 0x000fea0003800200 */
.L_x_9:
[----:B------:R-:W3:Y:S01]  /*07c0*/  SHFL.IDX PT, R0, R72, RZ, 0x1f ;  /* 0x00001fff48007589 */ /* 0x000ee200000e0000 */
[----:B------:R-:W-:Y:S01]  /*07d0*/  NOP ;  /* 0x0000000000007918 */ /* 0x000fe20000000000 */
[----:B---3--:R-:W-:-:S13]  /*07e0*/  ISETP.NE.AND P1, PT, R0, 0x1, PT ;  /* 0x000000010000780c */ /* 0x008fda0003f25270 */
[----:B------:R-:W-:Y:S05]  /*07f0*/  @P1 BRA `(.L_x_11) ;  /* 0x0000000000541947 */ /* 0x000fea0003800000 */
[----:B------:R-:W-:Y:S01]  /*0800*/  UMOV UR8, 0x400 ;  /* 0x0000040000087882 */ /* 0x000fe20000000000 */
[----:B------:R-:W-:Y:S01]  /*0810*/  UMOV UR7, 0x20 ;  /* 0x0000002000077882 */ /* 0x000fe20000000000 */
[----:B------:R-:W-:Y:S01]  /*0820*/  UMOV UR6, 0x80 ;  /* 0x0000008000067882 */ /* 0x000fe20000000000 */
[----:B------:R-:W-:Y:S02]  /*0830*/  ULEA UR8, UR45, UR8, 0x18 ;  /* 0x000000082d087291 */ /* 0x000fe4000f8ec0ff */
[----:B------:R-:W-:-:S04]  /*0840*/  UIADD3 UR14, UPT, UPT, -UR7, 0x100000, URZ ;  /* 0x00100000070e7890 */ /* 0x000fc8000fffe1ff */
[----:B------:R-:W-:Y:S02]  /*0850*/  USHF.L.U32 UR15, UR14, 0xb, URZ ;  /* 0x0000000b0e0f7899 */ /* 0x000fe400080006ff */
[----:B------:R-:W-:Y:S02]  /*0860*/  USHF.L.U32 UR14, UR14, 0x1, URZ ;  /* 0x000000010e0e7899 */ /* 0x000fe400080006ff */
[----:B------:R-:W-:-:S04]  /*0870*/  UIADD3 UR6, UPT, UPT, -UR6, 0x100000, URZ ;  /* 0x0010000006067890 */ /* 0x000fc8000fffe1ff */
[----:B------:R-:W-:Y:S02]  /*0880*/  USHF.L.U32 UR7, UR6, 0xb, URZ ;  /* 0x0000000b06077899 */ /* 0x000fe400080006ff */
[----:B------:R-:W-:Y:S01]  /*0890*/  USHF.L.U32 UR6, UR6, 0x1, URZ ;  /* 0x0000000106067899 */ /* 0x000fe200080006ff */
[----:B------:R-:W-:Y:S01]  /*08a0*/  ELECT P1, URZ, PT ;  /* 0x0000000000ff782f */ /* 0x000fe20003820000 */
[----:B------:R-:W3:Y:S02]  /*08b0*/  FENCE.VIEW.ASYNC.S ;  /* 0x00000000000073c6 */ /* 0x000ee40000000000 */
[----:B---3--:R3:W4:Y:S08]  /*08c0*/  SYNCS.EXCH.64 URZ, [UR8+0xd0], UR14 ;  /* 0x0000d00e08ff75b2 */ /* 0x0087300008000100 */
[----:B------:R3:W1:Y:S01]  /*08d0*/  SYNCS.EXCH.64 URZ, [UR8+0xf0], UR6 ;  /* 0x0000f00608ff75b2 */ /* 0x0006620008000100 */
[----:B------:R3:W1:Y:S01]  /*08e0*/  SYNCS.EXCH.64 URZ, [UR8+0xd8], UR14 ;  /* 0x0000d80e08ff75b2 */ /* 0x0006620008000100 */
[----:B------:R3:W1:Y:S01]  /*08f0*/  SYNCS.EXCH.64 URZ, [UR8+0xf8], UR6 ;  /* 0x0000f80608ff75b2 */ /* 0x0006620008000100 */
[----:B------:R3:W1:Y:S01]  /*0900*/  SYNCS.EXCH.64 URZ, [UR8+0xe0], UR14 ;  /* 0x0000e00e08ff75b2 */ /* 0x0006620008000100 */
[----:B------:R3:W1:Y:S01]  /*0910*/  SYNCS.EXCH.64 URZ, [UR8+0x100], UR6 ;  /* 0x0001000608ff75b2 */ /* 0x0006620008000100 */
[----:B------:R3:W1:Y:S01]  /*0920*/  SYNCS.EXCH.64 URZ, [UR8+0xe8], UR14 ;  /* 0x0000e80e08ff75b2 */ /* 0x0006620008000100 */
[----:B------:R3:W1:Y:S01]  /*0930*/  SYNCS.EXCH.64 URZ, [UR8+0x108], UR6 ;  /* 0x0001080608ff75b2 */ /* 0x0006620008000100 */
[----:B------:R-:W-:Y:S01]  /*0940*/  NOP ;  /* 0x0000000000007918 */ /* 0x000fe20000000000 */
.L_x_11:
[----:B------:R-:W2:Y:S01]  /*0950*/  SHFL.IDX PT, R0, R72, RZ, 0x1f ;  /* 0x00001fff48007589 */ /* 0x000ea200000e0000 */
[----:B------:R-:W-:Y:S01]  /*0960*/  NOP ;  /* 0x0000000000007918 */ /* 0x000fe20000000000 */
[----:B--2---:R-:W-:-:S13]  /*0970*/  ISETP.NE.AND P1, PT, R0, 0x3, PT ;  /* 0x000000030000780c */ /* 0x004fda0003f25270 */
[----:B------:R-:W-:Y:S05]  /*0980*/  @P1 BRA `(.L_x_12) ;  /* 0x00000000002c1947 */ /* 0x000fea0003800000 */
[----:B---3--:R-:W-:Y:S01]  /*0990*/  UMOV UR7, 0x400 ;  /* 0x0000040000077882 */ /* 0x008fe20000000000 */
[----:B------:R-:W-:Y:S01]  /*09a0*/  UMOV UR6, 0x20 ;  /* 0x0000002000067882 */ /* 0x000fe20000000000 */
[----:B------:R-:W-:Y:S02]  /*09b0*/  ULEA UR7, UR45, UR7, 0x18 ;  /* 0x000000072d077291 */ /* 0x000fe4000f8ec0ff */
[----:B------:R-:W-:-:S04]  /*09c0*/  UIADD3 UR8, UPT, UPT, -UR6, 0x100000, URZ ;  /* 0x0010000006087890 */ /* 0x000fc8000fffe1ff */
[----:B------:R-:W-:Y:S02]  /*09d0*/  USHF.L.U32 UR9, UR8, 0xb, URZ ;  /* 0x0000000b08097899 */ /* 0x000fe400080006ff */
[----:B------:R-:W-:Y:S01]  /*09e0*/  USHF.L.U32 UR8, UR8, 0x1, URZ ;  /* 0x0000000108087899 */ /* 0x000fe200080006ff */
[----:B------:R-:W-:Y:S01]  /*09f0*/  ELECT P1, URZ, PT ;  /* 0x0000000000ff782f */ /* 0x000fe20003820000 */
[----:B------:R-:W2:Y:S10]  /*0a00*/  FENCE.VIEW.ASYNC.S ;  /* 0x00000000000073c6 */ /* 0x000eb40000000000 */
[----:B--2---:R2:W3:Y:S01]  /*0a10*/  SYNCS.EXCH.64 URZ, [UR7+0x110], UR8 ;  /* 0x0001100807ff75b2 */ /* 0x0044e20008000100 */
[----:B------:R2:W1:Y:S01]  /*0a20*/  SYNCS.EXCH.64 URZ, [UR7+0x118], UR8 ;  /* 0x0001180807ff75b2 */ /* 0x0004620008000100 */
[----:B------:R-:W-:Y:S01]  /*0a30*/  NOP ;  /* 0x0000000000007918 */ /* 0x000fe20000000000 */
.L_x_12:
[----:B------:R-:W4:Y:S01]  /*0a40*/  SHFL.IDX PT, R0, R72, RZ, 0x1f ;  /* 0x00001fff48007589 */ /* 0x000f2200000e0000 */
[----:B------:R-:W-:Y:S01]  /*0a50*/  NOP ;  /* 0x0000000000007918 */ /* 0x000fe20000000000 */
[----:B----4-:R-:W-:-:S13]  /*0a60*/  ISETP.NE.AND P1, PT, R0, 0x4, PT ;  /* 0x000000040000780c */ /* 0x010fda0003f25270 */
[----:B------:R-:W-:Y:S05]  /*0a70*/  @P1 BRA `(.L_x_13) ;  /* 0x0000000000481947 */ /* 0x000fea0003800000 */
[----:B--23--:R-:W-:Y:S01]  /*0a80*/  UMOV UR8, 0x1e0 ;  /* 0x000001e000087882 */ /* 0x00cfe20000000000 */
[----:B------:R-:W-:Y:S01]  /*0a90*/  UMOV UR7, 0x400 ;  /* 0x0000040000077882 */ /* 0x000fe20000000000 */
[----:B------:R-:W-:Y:S01]  /*0aa0*/  USEL UR8, UR8, 0x1a0, UP5 ;  /* 0x000001a008087887 */ /* 0x000fe2000a800000 */
        /* <DEDUP_REMOVED lines=9> */
[----:B------:R-:W2:Y:S02]  /*0b40*/  FENCE.VIEW.ASYNC.S ;  /* 0x00000000000073c6 */ /* 0x000ea40000000000 */
[----:B--2---:R4:W2:Y:S08]  /*0b50*/  SYNCS.EXCH.64 URZ, [UR7+0x120], UR14 ;  /* 0x0001200e07ff75b2 */ /* 0x0048b00008000100 */
[----:B------:R4:W3:Y:S01]  /*0b60*/  SYNCS.EXCH.64 URZ, [UR7+0x130], UR8 ;  /* 0x0001300807ff75b2 */ /* 0x0008e20008000100 */
[----:B------:R4:W1:Y:S01]  /*0b70*/  SYNCS.EXCH.64 URZ, [UR7+0x128], UR14 ;  /* 0x0001280e07ff75b2 */ /* 0x0008620008000100 */
[----:B------:R4:W1:Y:S02]  /*0b80*/  SYNCS.EXCH.64 URZ, [UR7+0x138], UR8 ;  /* 0x0001380807ff75b2 */ /* 0x0008640008000100 */
[----:B----4-:R-:W-:Y:S01]  /*0b90*/  NOP ;  /* 0x0000000000007918 */ /* 0x010fe20000000000 */
.L_x_13:
[----:B------:R-:W4:Y:S01]  /*0ba0*/  SHFL.IDX PT, R0, R72, RZ, 0x1f ;  /* 0x00001fff48007589 */ /* 0x000f2200000e0000 */
[----:B------:R-:W-:Y:S01]  /*0bb0*/  NOP ;  /* 0x0000000000007918 */ /* 0x000fe20000000000 */
[----:B----4-:R-:W-:-:S13]  /*0bc0*/  ISETP.NE.AND P1, PT, R0, 0x5, PT ;  /* 0x000000050000780c */ /* 0x010fda0003f25270 */
[----:B------:R-:W-:Y:S05]  /*0bd0*/  @P1 BRA `(.L_x_14) ;  /* 0x0000000000541947 */ /* 0x000fea0003800000 */
[----:B--23--:R-:W-:Y:S01]  /*0be0*/  UMOV UR8, 0x400 ;  /* 0x0000040000087882 */ /* 0x00cfe20000000000 */
        /* <DEDUP_REMOVED lines=14> */
[----:B------:R4:W1:Y:S01]  /*0cd0*/  SYNCS.EXCH.64 URZ, [UR8+0x168], UR6 ;  /* 0x0001680608ff75b2 */ /* 0x0008620008000100 */
[----:B------:R4:W1:Y:S01]  /*0ce0*/  SYNCS.EXCH.64 URZ, [UR8+0x150], UR14 ;  /* 0x0001500e08ff75b2 */ /* 0x0008620008000100 */
[----:B------:R4:W1:Y:S01]  /*0cf0*/  SYNCS.EXCH.64 URZ, [UR8+0x170], UR6 ;  /* 0x0001700608ff75b2 */ /* 0x0008620008000100 */
[----:B------:R4:W1:Y:S01]  /*0d00*/  SYNCS.EXCH.64 URZ, [UR8+0x158], UR14 ;  /* 0x0001580e08ff75b2 */ /* 0x0008620008000100 */
[----:B------:R4:W1:Y:S02]  /*0d10*/  SYNCS.EXCH.64 URZ, [UR8+0x178], UR6 ;  /* 0x0001780608ff75b2 */ /* 0x0008640008000100 */
[----:B----4-:R-:W-:Y:S01]  /*0d20*/  NOP ;  /* 0x0000000000007918 */ /* 0x010fe20000000000 */
.L_x_14:
[----:B------:R-:W4:Y:S01]  /*0d30*/  SHFL.IDX PT, R0, R72, RZ, 0x1f ;  /* 0x00001fff48007589 */ /* 0x000f2200000e0000 */
[----:B------:R-:W-:Y:S01]  /*0d40*/  ISETP.NE.OR P0, PT, RZ, UR10, !P0 ;  /* 0x0000000aff007c0c */ /* 0x000fe2000c705670 */
[----:B------:R-:W-:Y:S01]  /*0d50*/  NOP ;  /* 0x0000000000007918 */ /* 0x000fe20000000000 */
[----:B----4-:R-:W-:-:S13]  /*0d60*/  ISETP.NE.AND P1, PT, R0, 0x3, PT ;  /* 0x000000030000780c */ /* 0x010fda0003f25270 */
[----:B------:R-:W-:Y:S05]  /*0d70*/  @P1 BRA `(.L_x_15) ;  /* 0x0000000000341947 */ /* 0x000fea0003800000 */
[----:B--23--:R-:W-:Y:S01]  /*0d80*/  UMOV UR7, 0x400 ;  /* 0x0000040000077882 */ /* 0x00cfe20000000000 */
[----:B------:R-:W-:Y:S01]  /*0d90*/  UMOV UR6, 0x20 ;  /* 0x0000002000067882 */ /* 0x000fe20000000000 */
[----:B------:R-:W-:Y:S02]  /*0da0*/  ULEA UR7, UR45, UR7, 0x18 ;  /* 0x000000072d077291 */ /* 0x000fe4000f8ec0ff */
[----:B------:R-:W-:-:S04]  /*0db0*/  UIADD3 UR8, UPT, UPT, -UR6, 0x100000, URZ ;  /* 0x0010000006087890 */ /* 0x000fc8000fffe1ff */
[----:B------:R-:W-:Y:S02]  /*0dc0*/  USHF.L.U32 UR9, UR8, 0xb, URZ ;  /* 0x0000000b08097899 */ /* 0x000fe400080006ff */
[----:B------:R-:W-:Y:S01]  /*0dd0*/  USHF.L.U32 UR8, UR8, 0x1, URZ ;  /* 0x0000000108087899 */ /* 0x000fe200080006ff */
[----:B------:R-:W-:Y:S01]  /*0de0*/  ELECT P1, URZ, PT ;  /* 0x0000000000ff782f */ /* 0x000fe20003820000 */
[----:B------:R-:W2:Y:S10]  /*0df0*/  FENCE.VIEW.ASYNC.S ;  /* 0x00000000000073c6 */ /* 0x000eb40000000000 */
[----:B--2---:R4:W2:Y:S01]  /*0e00*/  SYNCS.EXCH.64 URZ, [UR7+0x180], UR8 ;  /* 0x0001800807ff75b2 */ /* 0x0048a20008000100 */
[----:B------:R4:W3:Y:S01]  /*0e10*/  SYNCS.EXCH.64 URZ, [UR7+0x190], UR8 ;  /* 0x0001900807ff75b2 */ /* 0x0008e20008000100 */
[----:B------:R4:W1:Y:S01]  /*0e20*/  SYNCS.EXCH.64 URZ, [UR7+0x188], UR8 ;  /* 0x0001880807ff75b2 */ /* 0x0008620008000100 */
[----:B------:R4:W1:Y:S02]  /*0e30*/  SYNCS.EXCH.64 URZ, [UR7+0x198], UR8 ;  /* 0x0001980807ff75b2 */ /* 0x0008640008000100 */
[----:B----4-:R-:W-:Y:S01]  /*0e40*/  NOP ;  /* 0x0000000000007918 */ /* 0x010fe20000000000 */
.L_x_15:
[----:B------:R-:W-:Y:S01]  /*0e50*/  VOTEU.ALL UP1, P0 ;  /* 0x0000000000ff7886 */ /* 0x000fe20000020000 */
[----:B--23--:R-:W2:Y:S01]  /*0e60*/  LDCU UR7, c[0x0][0x36c] ;  /* 0x00006d80ff0777ac */ /* 0x00cea20008000800 */
[----:B------:R-:W-:Y:S01]  /*0e70*/  NOP ;  /* 0x0000000000007918 */ /* 0x000fe20000000000 */
[----:B-1----:R-:W-:Y:S01]  /*0e80*/  LOP3.LUT R2, R79, 0x1f, RZ, 0xc0, !PT ;  /* 0x0000001f4f027812 */ /* 0x002fe200078ec0ff */
[----:B------:R-:W-:Y:S01]  /*0e90*/  UMOV UR8, 0x20 ;  /* 0x0000002000087882 */ /* 0x000fe20000000000 */
[----:B------:R-:W-:Y:S01]  /*0ea0*/  @!UP1 UMOV UR6, 0x400 ;  /* 0x0000040000069882 */ /* 0x000fe20000000000 */
[----:B------:R-:W-:-:S04]  /*0eb0*/  @!UP1 UIADD3 UR8, UPT, UPT, -UR8, 0x100000, URZ ;  /* 0x0010000008089890 */ /* 0x000fc8000fffe1ff */
[----:B------:R-:W-:Y:S02]  /*0ec0*/  @!UP1 USHF.L.U32 UR9, UR8, 0xb, URZ ;  /* 0x0000000b08099899 */ /* 0x000fe400080006ff */
[----:B------:R-:W-:Y:S02]  /*0ed0*/  @!UP1 USHF.L.U32 UR8, UR8, 0x1, URZ ;  /* 0x0000000108089899 */ /* 0x000fe400080006ff */
[----:B------:R-:W-:Y:S01]  /*0ee0*/  @!UP1 ULEA UR6, UR45, UR6, 0x18 ;  /* 0x000000062d069291 */ /* 0x000fe2000f8ec0ff */
[----:B------:R-:W-:Y:S01]  /*0ef0*/  VOTEU.ALL UP1, P0 ;  /* 0x0000000000ff7886 */ /* 0x000fe20000020000 */
[----:B------:R-:W-:Y:S01]  /*0f00*/  UISETP.NE.AND UP4, UPT, UR10, URZ, UPT ;  /* 0x000000ff0a00728c */ /* 0x000fe2000bf85270 */
[----:B------:R-:W1:Y:S09]  /*0f10*/  FENCE.VIEW.ASYNC.S ;  /* 0x00000000000073c6 */ /* 0x000e720000000000 */
[----:B-1----:R1:W3:Y:S01]  /*0f20*/  @!UP1 SYNCS.EXCH.64 URZ, [UR6+0x1a0], UR8 ;  /* 0x0001a00806ff95b2 */ /* 0x0022e20008000100 */
[----:B--2---:R-:W-:-:S09]  /*0f30*/  UISETP.EQ.U32.AND UP1, UPT, UR7, 0x1, UPT ;  /* 0x000000010700788c */ /* 0x004fd2000bf22070 */
[----:B------:R-:W-:Y:S05]  /*0f40*/  BRA.U !UP1, `(.L_x_16) ;  /* 0x0000000109087547 */ /* 0x000fea000b800000 */
[----:B---3--:R-:W-:Y:S01]  /*0f50*/  UCGABAR_ARV ;  /* 0x00000000000079c7 */ /* 0x008fe20008000000 */
[----:B------:R-:W-:Y:S05]  /*0f60*/  BRA `(.L_x_17) ;  /* 0x0000000000047947 */ /* 0x000fea0003800000 */
.L_x_16:
[----:B---3--:R-:W-:Y:S01]  /*0f70*/  NOP ;  /* 0x0000000000007918 */ /* 0x008fe20000000000 */
.L_x_17:
[----:B------:R-:W2:Y:S01]  /*0f80*/  S2R R15, SR_CTAID.Y ;  /* 0x00000000000f7919 */ /* 0x000ea20000002600 */
[----:B------:R-:W-:-:S05]  /*0f90*/  CS2R.32 R65, SR_CgaSize ;  /* 0x0000000000417805 */ /* 0x000fca0000008a00 */
[----:B------:R-:W-:-:S05]  /*0fa0*/  IMAD R65, R65, -0xa0, RZ ;  /* 0xffffff6041417824 */ /* 0x000fca00078e02ff */
[----:B-1----:R-:W-:-:S14]  /*0fb0*/  R2UR UR6, R65 ;  /* 0x00000000410672ca */ /* 0x002fdc00000e0000 */
[----:B------:R-:W1:Y:S01]  /*0fc0*/  LDCU UR6, c[0x0][UR6+0x2b4] ;  /* 0x00005680060677ac */ /* 0x000e620008000800 */
[----:B------:R-:W-:-:S05]  /*0fd0*/  CS2R.32 R0, SR_CgaSize ;  /* 0x0000000000007805 */ /* 0x000fca0000008a00 */
[----:B------:R-:W-:-:S06]  /*0fe0*/  IMAD R0, R0, -0xa0, RZ ;  /* 0xffffff6000007824 */ /* 0x000fcc00078e02ff */
[----:B------:R-:W3:Y:S01]  /*0ff0*/  LDC R0, c[0x0][R0+0x2a4] ;  /* 0x0000a90000007b82 */ /* 0x000ee20000000800 */
[----:B------:R-:W-:Y:S01]  /*1000*/  PRMT R10, RZ, 0x7610, R10 ;  /* 0x00007610ff0a7816 */ /* 0x000fe2000000000a */
[----:B------:R-:W4:Y:S01]  /*1010*/  S2R R3, SR_CTAID.X ;  /* 0x0000000000037919 */ /* 0x000f220000002500 */
[----:B------:R-:W-:-:S05]  /*1020*/  CS2R.32 R65, SR_CgaSize ;  /* 0x0000000000417805 */ /* 0x000fca0000008a00 */
[----:B------:R-:W-:-:S05]  /*1030*/  IMAD R65, R65, -0xa0, RZ ;  /* 0xffffff6041417824 */ /* 0x000fca00078e02ff */
[----:B------:R-:W-:-:S14]  /*1040*/  R2UR UR7, R65 ;  /* 0x00000000410772ca */ /* 0x000fdc00000e0000 */
[----:B------:R-:W3:Y:S01]  /*1050*/  LDCU UR7, c[0x0][UR7+0x2b0] ;  /* 0x00005600070777ac */ /* 0x000ee20008000800 */
[----:B------:R-:W-:Y:S01]  /*1060*/  UISETP.NE.AND UP2, UPT, UR10, 0x2, UPT ;  /* 0x000000020a00788c */ /* 0x000fe2000bf45270 */
[----:B------:R-:W1:Y:S01]  /*1070*/  LDC R11, c[0x0][0xb24] ;  /* 0x0002c900ff0b7b82 */ /* 0x000e620000000800 */
[----:B------:R-:W-:-:S05]  /*1080*/  CS2R.32 R4, SR_CgaSize ;  /* 0x0000000000047805 */ /* 0x000fca0000008a00 */
[----:B------:R-:W-:-:S06]  /*1090*/  IMAD R4, R4, -0xa0, RZ ;  /* 0xffffff6004047824 */ /* 0x000fcc00078e02ff */
[----:B------:R-:W3:Y:S08]  /*10a0*/  LDC R4, c[0x0][R4+0x2a0] ;  /* 0x0000a80004047b82 */ /* 0x000ef00000000800 */
[----:B------:R-:W3:Y:S01]  /*10b0*/  LDC R28, c[0x0][0xb24] ;  /* 0x0002c900ff1c7b82 */ /* 0x000ee20000000800 */
[----:B--2---:R-:W-:-:S07]  /*10c0*/  I2FP.F32.U32 R64, R15 ;  /* 0x0000000f00407245 */ /* 0x004fce0000201000 */
[----:B------:R-:W2:Y:S01]  /*10d0*/  S2UR UR52, SR_CTAID.Z ;  /* 0x00000000003479c3 */ /* 0x000ea20000002700 */
[----:B-1----:R-:W-:Y:S01]  /*10e0*/  ISETP.GE.AND P0, PT, R11, 0x1, PT ;  /* 0x000000010b00780c */ /* 0x002fe20003f06270 */
[----:B----4-:R-:W-:Y:S01]  /*10f0*/  IMAD.MOV.U32 R14, RZ, RZ, R3 ;  /* 0x000000ffff0e7224 */ /* 0x010fe200078e0003 */
[----:B------:R-:W-:Y:S01]  /*1100*/  I2FP.F32.U32 R65, R3 ;  /* 0x0000000300417245 */ /* 0x000fe20000201000 */
[----:B------:R-:W-:Y:S01]  /*1110*/  FMUL R64, R64, UR6 ;  /* 0x0000000640407c20 */ /* 0x000fe20008400000 */
[----:B------:R-:W1:Y:S03]  /*1120*/  LDCU UR6, c[0x0][0xb30] ;  /* 0x00016600ff0677ac */ /* 0x000e660008000800 */
[----:B---3--:R-:W-:Y:S02]  /*1130*/  FMUL R65, R65, UR7 ;  /* 0x0000000741417c20 */ /* 0x008fe40008400000 */
[----:B------:R-:W3:Y:S08]  /*1140*/  F2I.U32.TRUNC.NTZ R64, R64 ;  /* 0x0000004000407305 */ /* 0x000ef0000020f000 */
[----:B------:R-:W4:Y:S01]  /*1150*/  F2I.U32.TRUNC.NTZ R65, R65 ;  /* 0x0000004100417305 */ /* 0x000f22000020f000 */
[----:B-1----:R-:W-:Y:S01]  /*1160*/  UISETP.NE.AND UP3, UPT, UR6, 0x1, UPT ;  /* 0x000000010600788c */ /* 0x002fe2000bf65270 */
[----:B---3--:R-:W-:-:S05]  /*1170*/  IADD3 R64, PT, PT, -R64, RZ, RZ ;  /* 0x000000ff40407210 */ /* 0x008fca0007ffe1ff */
[----:B------:R-:W-:Y:S01]  /*1180*/  IMAD R64, R0, R64, R15 ;  /* 0x0000004000407224 */ /* 0x000fe200078e020f */
[----:B------:R-:W-:Y:S01]  /*1190*/  PRMT R0, RZ, 0x7610, R0 ;  /* 0x00007610ff007816 */ /* 0x000fe20000000000 */
[----:B----4-:R-:W-:-:S04]  /*11a0*/  IMAD.MOV R65, RZ, RZ, -R65 ;  /* 0x000000ffff417224 */ /* 0x010fc800078e0a41 */
[----:B------:R-:W-:Y:S01]  /*11b0*/  IMAD R65, R4, R65, R3 ;  /* 0x0000004104417224 */ /* 0x000fe200078e0203 */
[----:B--2---:R-:W-:Y:S06]  /*11c0*/  BRA.U UP4, `(.L_x_18) ;  /* 0x0000000104247547 */ /* 0x004fec000b800000 */
[----:B------:R-:W-:Y:S01]  /*11d0*/  ISETP.NE.AND P1, PT, R64, RZ, PT ;  /* 0x000000ff4000720c */ /* 0x000fe20003f25270 */
[----:B------:R-:W-:Y:S01]  /*11e0*/  IMAD.MOV.U32 R0, RZ, RZ, 0x3 ;  /* 0x00000003ff007424 */ /* 0x000fe200078e00ff */
[C---:B------:R-:W-:Y:S02]  /*11f0*/  LOP3.LUT R4, R65.reuse, 0xfffffffe, RZ, 0xc0, !PT ;  /* 0xfffffffe41047812 */ /* 0x040fe400078ec0ff */
[----:B------:R-:W-:Y:S02]  /*1200*/  ISETP.LT.U32.OR P1, PT, R65, 0x2, !P1 ;  /* 0x000000024100780c */ /* 0x000fe40004f21470 */
[----:B------:R-:W-:Y:S02]  /*1210*/  SHF.L.U32 R0, R0, R4, RZ ;  /* 0x0000000400007219 */ /* 0x000fe400000006ff */
[----:B------:R-:W-:Y:S02]  /*1220*/  SEL R6, RZ, 0x1, !P1 ;  /* 0x00000001ff067807 */ /* 0x000fe40004800000 */
[----:B------:R-:W-:-:S05]  /*1230*/  SEL R5, RZ, 0x2, !P1 ;  /* 0x00000002ff057807 */ /* 0x000fca0004800000 */
[----:B------:R-:W-:-:S05]  /*1240*/  IMAD.IADD R5, R6, 0x1, R5 ;  /* 0x0000000106057824 */ /* 0x000fca00078e0205 */
[----:B------:R-:W-:Y:S02]  /*1250*/  PRMT R10, R5, 0x7610, R10 ;  /* 0x00007610050a7816 */ /* 0x000fe4000000000a */
.L_x_18:
[----:B------:R-:W-:Y:S05]  /*1260*/  @!P0 BRA `(.L_x_19) ;  /* 0x0000000000b88947 */ /* 0x000fea0003800000 */
[----:B------:R-:W1:Y:S01]  /*1270*/  LDC.64 R6, c[0x0][0xb18] ;  /* 0x0002c600ff067b82 */ /* 0x000e620000000a00 */
[----:B------:R-:W-:-:S07]  /*1280*/  ISETP.NE.AND P0, PT, R11, 0x1, PT ;  /* 0x000000010b00780c */ /* 0x000fce0003f05270 */
[----:B------:R-:W2:Y:S08]  /*1290*/  LDC R14, c[0x0][0xb0c] ;  /* 0x0002c300ff0e7b82 */ /* 0x000eb00000000800 */
[----:B------:R-:W3:Y:S08]  /*12a0*/  LDC R16, c[0x0][0x370] ;  /* 0x0000dc00ff107b82 */ /* 0x000ef00000000800 */
[----:B------:R-:W4:Y:S01]  /*12b0*/  LDC R13, c[0x0][0x374] ;  /* 0x0000dd00ff0d7b82 */ /* 0x000f220000000800 */
[----:B-1----:R-:W-:-:S07]  /*12c0*/  ISETP.NE.AND P1, PT, R6, 0x1, PT ;  /* 0x000000010600780c */ /* 0x002fce0003f25270 */
[----:B------:R-:W3:Y:S01]  /*12d0*/  LDC.64 R8, c[0x0][0xb10] ;  /* 0x0002c400ff087b82 */ /* 0x000ee20000000a00 */
[----:B--2---:R-:W-:-:S07]  /*12e0*/  ISETP.NE.AND P2, PT, R14, 0x1, PT ;  /* 0x000000010e00780c */ /* 0x004fce0003f45270 */
[----:B------:R-:W1:Y:S08]  /*12f0*/  LDC R12, c[0x0][0xb20] ;  /* 0x0002c800ff0c7b82 */ /* 0x000e700000000800 */
[----:B------:R-:W2:Y:S01]  /*1300*/  LDC.64 R4, c[0x0][0xb28] ;  /* 0x0002ca00ff047b82 */ /* 0x000ea20000000a00 */
[----:B----4-:R-:W-:-:S04]  /*1310*/  IMAD.HI.U32 R17, R13, R7, RZ ;  /* 0x000000070d117227 */ /* 0x010fc800078e00ff */
[----:B------:R-:W-:-:S04]  /*1320*/  IMAD.HI.U32 R7, R15, R7, RZ ;  /* 0x000000070f077227 */ /* 0x000fc800078e00ff */
[----:B---3--:R-:W-:-:S05]  /*1330*/  IMAD.HI.U32 R18, R16, R8, RZ ;  /* 0x0000000810127227 */ /* 0x008fca00078e00ff */
[-C--:B------:R-:W-:Y:S01]  /*1340*/  @P2 SHF.R.U32.HI R16, RZ, R9.reuse, R18 ;  /* 0x00000009ff102219 */ /* 0x080fe20000011612 */
[----:B------:R-:W-:Y:S01]  /*1350*/  IMAD.HI.U32 R18, R3, R8, RZ ;  /* 0x0000000803127227 */ /* 0x000fe200078e00ff */
[-C--:B-1----:R-:W-:Y:S02]  /*1360*/  @P1 SHF.R.U32.HI R13, RZ, R12.reuse, R17 ;  /* 0x0000000cff0d1219 */ /* 0x082fe40000011611 */
[----:B------:R-:W-:Y:S02]  /*1370*/  SHF.R.U32.HI R7, RZ, R12, R7 ;  /* 0x0000000cff077219 */ /* 0x000fe40000011607 */
[----:B------:R-:W-:Y:S02]  /*1380*/  SHF.R.U32.HI R18, RZ, R9, R18 ;  /* 0x00000009ff127219 */ /* 0x000fe40000011612 */
[----:B------:R-:W-:Y:S01]  /*1390*/  SEL R7, R15, R7, !P1 ;  /* 0x000000070f077207 */ /* 0x000fe20004800000 */
[----:B--2---:R-:W-:Y:S01]  /*13a0*/  IMAD.HI.U32 R17, R13, R4, RZ ;  /* 0x000000040d117227 */ /* 0x004fe200078e00ff */
[----:B------:R-:W-:-:S03]  /*13b0*/  SEL R18, R3, R18, !P2 ;  /* 0x0000001203127207 */ /* 0x000fc60005000000 */
[----:B------:R-:W-:Y:S01]  /*13c0*/  IMAD.HI.U32 R8, R16, R4, RZ ;  /* 0x0000000410087227 */ /* 0x000fe200078e00ff */
[----:B------:R-:W-:-:S04]  /*13d0*/  @P0 SHF.R.U32.HI R13, RZ, R5, R17 ;  /* 0x00000005ff0d0219 */ /* 0x000fc80000011611 */
[----:B------:R-:W-:Y:S01]  /*13e0*/  @P0 SHF.R.U32.HI R16, RZ, R5, R8 ;  /* 0x00000005ff100219 */ /* 0x000fe20000011608 */
[----:B------:R-:W-:-:S04]  /*13f0*/  IMAD R13, R13, R11, RZ ;  /* 0x0000000b0d0d7224 */ /* 0x000fc800078e02ff */
[----:B------:R-:W-:Y:S01]  /*1400*/  IMAD R8, R16, R11, RZ ;  /* 0x0000000b10087224 */ /* 0x000fe200078e02ff */
[----:B------:R-:W-:-:S04]  /*1410*/  ISETP.GE.AND P1, PT, R7, R13, PT ;  /* 0x0000000d0700720c */ /* 0x000fc80003f26270 */
[----:B------:R-:W-:Y:S01]  /*1420*/  ISETP.GE.OR P1, PT, R18, R8, P1 ;  /* 0x000000081200720c */ /* 0x000fe20000f26670 */
[----:B------:R-:W-:-:S05]  /*1430*/  IMAD.HI.U32 R8, R7, R4, RZ ;  /* 0x0000000407087227 */ /* 0x000fca00078e00ff */
[----:B------:R-:W-:-:S04]  /*1440*/  SHF.R.U32.HI R8, RZ, R5, R8 ;  /* 0x00000005ff087219 */ /* 0x000fc80000011608 */
[----:B------:R-:W-:-:S03]  /*1450*/  SEL R8, R7, R8, !P0 ;  /* 0x0000000807087207 */ /* 0x000fc60004000000 */
[----:B------:R-:W-:Y:S01]  /*1460*/  @!P1 IMAD.HI.U32 R9, R18, R4, RZ ;  /* 0x0000000412099227 */ /* 0x000fe200078e00ff */
[----:B------:R-:W-:-:S04]  /*1470*/  IADD3 R4, PT, PT, -R8, RZ, RZ ;  /* 0x000000ff08047210 */ /* 0x000fc80007ffe1ff */
[----:B------:R-:W-:Y:S01]  /*1480*/  @!P1 SHF.R.U32.HI R5, RZ, R5, R9 ;  /* 0x00000005ff059219 */ /* 0x000fe20000011609 */
[----:B------:R-:W-:Y:S01]  /*1490*/  IMAD R4, R11, R4, R7 ;  /* 0x000000040b047224 */ /* 0x000fe200078e0207 */
[----:B------:R-:W-:Y:S02]  /*14a0*/  IADD3 R9, PT, PT, -R7, RZ, RZ ;  /* 0x000000ff07097210 */ /* 0x000fe40007ffe1ff */
[----:B------:R-:W-:-:S03]  /*14b0*/  @!P1 SEL R5, R18, R5, !P0 ;  /* 0x0000000512059207 */ /* 0x000fc60004000000 */
[----:B------:R-:W-:Y:S02]  /*14c0*/  IMAD R9, R6, R9, R15 ;  /* 0x0000000906097224 */ /* 0x000fe400078e020f */
[--C-:B------:R-:W-:Y:S02]  /*14d0*/  @!P1 IMAD.IADD R8, R8, 0x1, -R5.reuse ;  /* 0x0000000108089824 */ /* 0x100fe400078e0a05 */
[----:B------:R-:W-:Y:S01]  /*14e0*/  @!P1 IMAD R5, R4, R16, R5 ;  /* 0x0000001004059224 */ /* 0x000fe200078e0205 */
[----:B------:R-:W-:Y:S01]  /*14f0*/  IADD3 R4, PT, PT, -R18, RZ, RZ ;  /* 0x000000ff12047210 */ /* 0x000fe20007ffe1ff */
[----:B------:R-:W-:Y:S02]  /*1500*/  @!P1 IMAD R7, R8, R11, R18 ;  /* 0x0000000b08079224 */ /* 0x000fe400078e0212 */
[----:B------:R-:W-:Y:S02]  /*1510*/  @!P1 IMAD.MOV.U32 R18, RZ, RZ, R5 ;  /* 0x000000ffff129224 */ /* 0x000fe400078e0005 */
[----:B------:R-:W-:-:S02]  /*1520*/  IMAD R4, R14, R4, R3 ;  /* 0x000000040e047224 */ /* 0x000fc400078e0203 */
[----:B------:R-:W-:Y:S02]  /*1530*/  IMAD R15, R7, R6, R9 ;  /* 0x00000006070f7224 */ /* 0x000fe400078e0209 */
[----:B------:R-:W-:Y:S02]  /*1540*/  IMAD R14, R18, R14, R4 ;  /* 0x0000000e120e7224 */ /* 0x000fe400078e0204 */
.L_x_19:
[----:B------:R-:W-:Y:S05]  /*1550*/  BRA.U UP3, `(.L_x_20) ;  /* 0x0000000103407547 */ /* 0x000fea000b800000 */
[----:B------:R-:W1:Y:S08]  /*1560*/  LDC.64 R6, c[0x0][0xb10] ;  /* 0x0002c400ff067b82 */ /* 0x000e700000000a00 */
[----:B------:R-:W2:Y:S08]  /*1570*/  LDC.64 R4, c[0x0][0xb18] ;  /* 0x0002c600ff047b82 */ /* 0x000eb00000000a00 */
[----:B------:R-:W3:Y:S08]  /*1580*/  LDC R8, c[0x0][0xb20] ;  /* 0x0002c800ff087b82 */ /* 0x000ef00000000800 */
[----:B------:R-:W4:Y:S01]  /*1590*/  LDC R9, c[0x0][0xb0c] ;  /* 0x0002c300ff097b82 */ /* 0x000f220000000800 */
[----:B-1----:R-:W-:-:S05]  /*15a0*/  IMAD.HI.U32 R6, R14, R6, RZ ;  /* 0x000000060e067227 */ /* 0x002fca00078e00ff */
[----:B------:R-:W-:Y:S01]  /*15b0*/  SHF.R.U32.HI R6, RZ, R7, R6 ;  /* 0x00000007ff067219 */ /* 0x000fe20000011606 */
[----:B--2---:R-:W-:Y:S01]  /*15c0*/  IMAD.HI.U32 R5, R15, R5, RZ ;  /* 0x000000050f057227 */ /* 0x004fe200078e00ff */
[----:B------:R-:W-:-:S04]  /*15d0*/  ISETP.NE.AND P0, PT, R4, 0x1, PT ;  /* 0x000000010400780c */ /* 0x000fc80003f05270 */
[----:B---3--:R-:W-:-:S04]  /*15e0*/  SHF.R.U32.HI R5, RZ, R8, R5 ;  /* 0x00000008ff057219 */ /* 0x008fc80000011605 */
[----:B------:R-:W-:Y:S02]  /*15f0*/  SEL R5, R15, R5, !P0 ;  /* 0x000000050f057207 */ /* 0x000fe40004000000 */
[----:B----4-:R-:W-:-:S04]  /*1600*/  ISETP.NE.AND P1, PT, R9, 0x1, PT ;  /* 0x000000010900780c */ /* 0x010fc80003f25270 */
[----:B------:R-:W-:-:S05]  /*1610*/  SEL R7, R14, R6, !P1 ;  /* 0x000000060e077207 */ /* 0x000fca0004800000 */
[----:B------:R-:W-:Y:S02]  /*1620*/  IMAD.IADD R6, R5, 0x1, -R7 ;  /* 0x0000000105067824 */ /* 0x000fe400078e0a07 */
[----:B------:R-:W-:Y:S02]  /*1630*/  IMAD.IADD R5, R7, 0x1, -R5 ;  /* 0x0000000107057824 */ /* 0x000fe400078e0a05 */
[----:B------:R-:W-:Y:S02]  /*1640*/  IMAD R14, R6, R9, R14 ;  /* 0x00000009060e7224 */ /* 0x000fe400078e020e */
[----:B------:R-:W-:Y:S02]  /*1650*/  IMAD R15, R5, R4, R15 ;  /* 0x00000004050f7224 */ /* 0x000fe400078e020f */
.L_x_20:
[----:B------:R-:W-:Y:S05]  /*1660*/  BRA.U !UP1, `(.L_x_21) ;  /* 0x00000001090c7547 */ /* 0x000fea000b800000 */
[----:B------:R-:W-:Y:S01]  /*1670*/  UCGABAR_WAIT ;  /* 0x0000000000007dc7 */ /* 0x000fe20008000000 */
[----:B------:R-:W-:Y:S01]  /*1680*/  CCTL.IVALL ;  /* 0x00000000ff00798f */ /* 0x000fe20002000000 */
[----:B------:R-:W-:Y:S05]  /*1690*/  BRA `(.L_x_22) ;  /* 0x0000000000047947 */ /* 0x000fea0003800000 */
.L_x_21:
[----:B------:R-:W-:Y:S06]  /*16a0*/  BAR.SYNC.DEFER_BLOCKING 0x0 ;  /* 0x0000000000007b1d */ /* 0x000fec0000010000 */
.L_x_22:
[----:B------:R-:W-:Y:S05]  /*16b0*/  BRA.U UP2, `(.L_x_23) ;  /* 0x0000001502e87547 */ /* 0x000fea000b800000 */
[----:B------:R-:W1:Y:S01]  /*16c0*/  LDCU UR4, c[0x0][0x38c] ;  /* 0x00007180ff0477ac */ /* 0x000e620008000800 */
[----:B------:R-:W2:Y:S01]  /*16d0*/  LDC R8, c[0x0][0x370] ;  /* 0x0000dc00ff087b82 */ /* 0x000ea20000000800 */
[----:B------:R-:W-:Y:S01]  /*16e0*/  IMAD.SHL.U32 R18, R3, 0x40, RZ ;  /* 0x0000004003127824 */ /* 0x000fe200078e00ff */
[----:B------:R-:W-:Y:S01]  /*16f0*/  PLOP3.LUT P1, PT, PT, PT, UP5, 0x80, 0x8 ;  /* 0x000000000008781c */ /* 0x000fe20003f2f058 */
[----:B------:R-:W-:Y:S01]  /*1700*/  UISETP.NE.AND UP1, UPT, UR10, URZ, UPT ;  /* 0x000000ff0a00728c */ /* 0x000fe2000bf25270 */
[----:B------:R-:W-:Y:S01]  /*1710*/  ISETP.NE.AND P4, PT, R2, RZ, P5 ;  /* 0x000000ff0200720c */ /* 0x000fe20002f85270 */
[----:B------:R-:W-:Y:S01]  /*1720*/  IMAD.MOV.U32 R17, RZ, RZ, 0x1 ;  /* 0x00000001ff117424 */ /* 0x000fe200078e00ff */
[----:B------:R-:W-:Y:S01]  /*1730*/  PLOP3.LUT P1, PT, P1, PT, PT, 0x8, 0x80 ;  /* 0x000000000080781c */ /* 0x000fe20000f2e170 */
[----:B------:R-:W-:Y:S01]  /*1740*/  IMAD.MOV.U32 R16, RZ, RZ, RZ ;  /* 0x000000ffff107224 */ /* 0x000fe200078e00ff */
[----:B------:R-:W3:Y:S01]  /*1750*/  LDC R0, c[0x0][0x374] ;  /* 0x0000dd00ff007b82 */ /* 0x000ee20000000800 */
[----:B------:R-:W-:Y:S01]  /*1760*/  CS2R R12, SRZ ;  /* 0x00000000000c7805 */ /* 0x000fe2000001ff00 */
[----:B------:R-:W-:Y:S01]  /*1770*/  IMAD.MOV.U32 R11, RZ, RZ, 0x1 ;  /* 0x00000001ff0b7424 */ /* 0x000fe200078e00ff */
[----:B------:R-:W-:Y:S01]  /*1780*/  LOP3.LUT R18, R18, 0x40, RZ, 0xc0, !PT ;  /* 0x0000004012127812 */ /* 0x000fe200078ec0ff */
[----:B------:R-:W-:Y:S01]  /*1790*/  USEL UR22, UR13, 0x2, UP1 ;  /* 0x000000020d167887 */ /* 0x000fe20008800000 */
[----:B------:R-:W4:Y:S01]  /*17a0*/  LDCU.64 UR14, c[0x0][0x348] ;  /* 0x00006900ff0e77ac */ /* 0x000f220008000a00 */
[----:B-1----:R-:W-:Y:S01]  /*17b0*/  UIADD3 UR5, UPT, UPT, UR4, 0x3f, URZ ;  /* 0x0000003f04057890 */ /* 0x002fe2000fffe0ff */
[----:B------:R-:W-:-:S03]  /*17c0*/  UMOV UR23, URZ ;  /* 0x000000ff00177c82 */ /* 0x000fc60008000000 */
[----:B------:R-:W-:-:S04]  /*17d0*/  USHF.R.S32.HI UR6, URZ, 0x1f, UR5 ;  /* 0x0000001fff067899 */ /* 0x000fc80008011405 */
[----:B------:R-:W-:Y:S02]  /*17e0*/  ULEA.HI UR6, UR6, UR5, URZ, 0x6 ;  /* 0x0000000506067291 */ /* 0x000fe4000f8f30ff */
[----:B------:R-:W-:Y:S02]  /*17f0*/  UIADD3 UR5, UPT, UPT, UR4, -0x1, URZ ;  /* 0xffffffff04057890 */ /* 0x000fe4000fffe0ff */
[----:B------:R-:W-:Y:S02]  /*1800*/  USHF.R.S32.HI UR6, URZ, 0x6, UR6 ;  /* 0x00000006ff067899 */ /* 0x000fe40008011406 */
[----:B------:R-:W-:Y:S02]  /*1810*/  UISETP.GE.U32.AND UP2, UPT, UR5, -0x7f, UPT ;  /* 0xffffff810500788c */ /* 0x000fe4000bf46070 */
[----:B------:R-:W-:Y:S02]  /*1820*/  UISETP.LT.U32.AND UP0, UPT, UR6, 0xd, UPT ;  /* 0x0000000d0600788c */ /* 0x000fe4000bf01070 */
[----:B------:R-:W-:-:S02]  /*1830*/  UIADD3 UR4, UPT, UPT, UR4, 0x7e, URZ ;  /* 0x0000007e04047890 */ /* 0x000fc4000fffe0ff */
[----:B------:R-:W-:-:S04]  /*1840*/  USEL UR5, UR6, 0xd, UP0 ;  /* 0x0000000d06057887 */ /* 0x000fc80008000000 */
[----:B------:R-:W-:Y:S02]  /*1850*/  UIADD3 UR21, UPT, UPT, UR5, -0x1, URZ ;  /* 0xffffffff05157890 */ /* 0x000fe4000fffe0ff */
[----:B------:R-:W-:Y:S02]  /*1860*/  @UP2 UIADD3 UR21, UPT, UPT, UR5, URZ, URZ ;  /* 0x000000ff05152290 */ /* 0x000fe4000fffe0ff */
[----:B------:R-:W-:Y:S02]  /*1870*/  UIADD3 UR24, UPT, UPT, UR6, -UR5, URZ ;  /* 0x8000000506187290 */ /* 0x000fe4000fffe0ff */
[----:B------:R-:W-:Y:S02]  /*1880*/  UIADD3 UR13, UPT, UPT, UR21, 0x1, URZ ;  /* 0x00000001150d7890 */ /* 0x000fe4000fffe0ff */
[----:B--2-4-:R-:W-:-:S12]  /*1890*/  UIADD3 UR21, UPT, UPT, -UR21, URZ, URZ ;  /* 0x000000ff15157290 */ /* 0x014fd8000fffe1ff */
.L_x_43:
[----:B------:R-:W-:Y:S01]  /*18a0*/  UISETP.NE.AND UP0, UPT, UR45, URZ, UPT ;  /* 0x000000ff2d00728c */ /* 0x000fe2000bf05270 */
[----:B------:R-:W1:Y:S08]  /*18b0*/  S2UR UR45, SR_CgaCtaId ;  /* 0x00000000002d79c3 */ /* 0x000e700000008800 */
[----:B------:R-:W-:Y:S05]  /*18c0*/  BRA.U UP0, `(.L_x_24) ;  /* 0x0000000100347547 */ /* 0x000fea000b800000 */
[----:B------:R-:W2:Y:S01]  /*18d0*/  S2R R2, SR_CgaCtaId ;  /* 0x0000000000027919 */ /* 0x000ea20000008800 */
[----:B------:R-:W-:-:S04]  /*18e0*/  MOV R3, 0x400 ;  /* 0x0000040000037802 */ /* 0x000fc80000000f00 */
[----:B--2---:R-:W-:Y:S02]  /*18f0*/  LEA R2, R2, R3, 0x18 ;  /* 0x0000000302027211 */ /* 0x004fe400078ec0ff */
[----:B------:R-:W-:-:S03]  /*1900*/  SHF.L.U32 R3, R11, 0x1f, RZ ;  /* 0x0000001f0b037819 */ /* 0x000fc600000006ff */
[----:B------:R-:W-:-:S04]  /*1910*/  IMAD R2, R12, 0x8, R2 ;  /* 0x000000080c027824 */ /* 0x000fc800078e0202 */
[----:B------:R-:W2:Y:S02]  /*1920*/  SYNCS.PHASECHK.TRANS64.TRYWAIT P0, [R2+URZ+0x190], R3 ;  /* 0x00019003020075a7 */ /* 0x000ea400080011ff */
[----:B--2---:R-:W-:Y:S05]  /*1930*/  @!P0 BRA `(.L_x_25) ;  /* 0x0000007400b08947 */ /* 0x004fea0003800000 */
.L_x_160:
[----:B------:R-:W-:Y:S01]  /*1940*/  VIADD R12, R12, 0x1 ;  /* 0x000000010c0c7836 */ /* 0x000fe20000000000 */
[----:B------:R2:W-:Y:S04]  /*1950*/  SYNCS.ARRIVE.TRANS64.A1T0 RZ, [R2+URZ+0x180], RZ ;  /* 0x000180ff02ff79a7 */ /* 0x0005e800081000ff */
[----:B------:R-:W-:-:S04]  /*1960*/  ISETP.NE.AND P0, PT, R12, 0x2, PT ;  /* 0x000000020c00780c */ /* 0x000fc80003f05270 */
[----:B------:R-:W-:Y:S02]  /*1970*/  SEL R12, R12, RZ, P0 ;  /* 0x000000ff0c0c7207 */ /* 0x000fe40000000000 */
[----:B--2---:R-:W-:-:S04]  /*1980*/  SEL R2, RZ, 0x1, P0 ;  /* 0x00000001ff027807 */ /* 0x004fc80000000000 */
[----:B------:R-:W-:-:S07]  /*1990*/  LOP3.LUT R11, R11, R2, RZ, 0x3c, !PT ;  /* 0x000000020b0b7212 */ /* 0x000fce00078e3cff */
.L_x_24:
[----:B------:R-:W-:Y:S01]  /*19a0*/  UMOV UR7, 0x400 ;  /* 0x0000040000077882 */ /* 0x000fe20000000000 */
[----:B------:R-:W-:Y:S01]  /*19b0*/  SHF.L.U32 R2, R17, 0x1f, RZ ;  /* 0x0000001f11027819 */ /* 0x000fe200000006ff */
[----:B-1----:R-:W-:Y:S01]  /*19c0*/  ULEA UR7, UR45, UR7, 0x18 ;  /* 0x000000072d077291 */ /* 0x002fe2000f8ec0ff */
[C---:B------:R-:W-:Y:S01]  /*19d0*/  R2UR UR9, R18.reuse ;  /* 0x00000000120972ca */ /* 0x040fe200000e0000 */
[----:B------:R-:W-:Y:S01]  /*19e0*/  UISETP.GE.U32.AND UP0, UPT, UR4, 0x7f, UPT ;  /* 0x0000007f0400788c */ /* 0x000fe2000bf06070 */
[----:B------:R-:W-:Y:S01]  /*19f0*/  R2UR UR11, R18 ;  /* 0x00000000120b72ca */ /* 0x000fe200000e0000 */
[----:B------:R-:W-:Y:S01]  /*1a00*/  ULEA UR8, UR23, UR7, 0x3 ;  /* 0x0000000717087291 */ /* 0x000fe2000f8e18ff */
[----:B------:R-:W-:-:S08]  /*1a10*/  UMOV UR25, URZ ;  /* 0x000000ff00197c82 */ /* 0x000fd00008000000 */
[----:B------:R1:W2:Y:S01]  /*1a20*/  SYNCS.PHASECHK.TRANS64.TRYWAIT P0, [UR8+0x68], R2 ;  /* 0x00006802ff0075a7 */ /* 0x0002a20008001108 */
[----:B------:R-:W-:-:S13]  /*1a30*/  R2UR UR8, R15 ;  /* 0x000000000f0872ca */ /* 0x000fda00000e0000 */
[----:B------:R-:W-:Y:S01]  /*1a40*/  ULEA UR11, UR8, UR11, 0x7 ;  /* 0x0000000b080b7291 */ /* 0x000fe2000f8e38ff */
[----:B-1----:R-:W-:-:S05]  /*1a50*/  LEA.HI R2, R14, R14, RZ, 0x1 ;  /* 0x0000000e0e027211 */ /* 0x002fca00078f08ff */
[----:B------:R-:W-:-:S05]  /*1a60*/  IMAD.SHL.U32 R2, R2, 0x40, RZ ;  /* 0x0000004002027824 */ /* 0x000fca00078e00ff */
[----:B------:R-:W-:-:S13]  /*1a70*/  R2UR UR51, R2 ;  /* 0x00000000023372ca */ /* 0x000fda00000e0000 */
[----:B------:R-:W-:Y:S01]  /*1a80*/  ULOP3.LUT UR51, UR9, 0xffffff80, UR51, 0xf8, !UPT ;  /* 0xffffff8009337892 */ /* 0x000fe2000f8ef833 */
[----:B------:R-:W-:Y:S11]  /*1a90*/  BRA.U !UP0, `(.L_x_26) ;  /* 0x0000000108bc7547 */ /* 0x000ff6000b800000 */
[----:B------:R-:W-:Y:S01]  /*1aa0*/  UMOV UR16, UR21 ;  /* 0x0000001500107c82 */ /* 0x000fe20008000000 */
[----:B------:R-:W-:Y:S01]  /*1ab0*/  UMOV UR17, UR23 ;  /* 0x0000001700117c82 */ /* 0x000fe20008000000 */
[----:B------:R-:W-:-:S05]  /*1ac0*/  UMOV UR50, URZ ;  /* 0x000000ff00327c82 */ /* 0x000fca0008000000 */
.L_x_32:
[----:B------:R-:W-:Y:S01]  /*1ad0*/  ULEA UR49, UR17, UR7, 0x3 ;  /* 0x0000000711317291 */ /* 0x000fe2000f8e18ff */
[----:B------:R-:W-:Y:S01]  /*1ae0*/  @P5 MOV R3, 0x8000 ;  /* 0x0000800000035802 */ /* 0x000fe20000000f00 */
[----:B-12-4-:R-:W-:Y:S10]  /*1af0*/  @P0 BRA `(.L_x_27) ;  /* 0x00000000000c0947 */ /* 0x016ff40003800000 */
[----:B------:R-:W-:-:S04]  /*1b00*/  SHF.L.U32 R4, R17, 0x1f, RZ ;  /* 0x0000001f11047819 */ /* 0x000fc800000006ff */
[----:B------:R-:W1:Y:S02]  /*1b10*/  SYNCS.PHASECHK.TRANS64.TRYWAIT P0, [UR49+0x68], R4 ;  /* 0x00006804ff0075a7 */ /* 0x000e640008001131 */
[----:B-1----:R-:W-:Y:S05]  /*1b20*/  @!P0 BRA `(.L_x_28) ;  /* 0x0000007400488947 */ /* 0x002fea0003800000 */
.L_x_27:
[----:B------:R2:W-:Y:S01]  /*1b30*/  @P5 SYNCS.ARRIVE.TRANS64 RZ, [UR49], R3 ;  /* 0x00000003ffff59a7 */ /* 0x0005e20008000031 */
[----:B------:R-:W-:Y:S02]  /*1b40*/  ULOP3.LUT UR8, UR22, 0x2, URZ, 0xfc, !UPT ;  /* 0x0000000216087892 */ /* 0x000fe4000f8efcff */
[----:B------:R-:W-:Y:S02]  /*1b50*/  UIADD3 UR16, UPT, UPT, UR16, 0x1, URZ ;  /* 0x0000000110107890 */ /* 0x000fe4000fffe0ff */
[----:B------:R-:W-:Y:S02]  /*1b60*/  UISETP.NE.AND UP0, UPT, UR8, 0x2, UPT ;  /* 0x000000020800788c */ /* 0x000fe4000bf05270 */
[----:B------:R-:W-:-:S07]  /*1b70*/  UISETP.NE.AND UP2, UPT, UR16, 0x1, UPT ;  /* 0x000000011000788c */ /* 0x000fce000bf45270 */
[----:B------:R-:W-:Y:S05]  /*1b80*/  BRA.U UP0, `(.L_x_29) ;  /* 0x0000000100047547 */ /* 0x000fea000b800000 */
[----:B------:R-:W-:Y:S05]  /*1b90*/  BPT.TRAP 0x1 ;  /* 0x000000040000795c */ /* 0x000fea0000300000 */
.L_x_29:
[----:B------:R-:W-:Y:S04]  /*1ba0*/  BSSY.RECONVERGENT B0, `(.L_x_30) ;  /* 0x0000003000007945 */ /* 0x000fe80003800200 */
[----:B------:R-:W-:Y:S05]  /*1bb0*/  @!P4 BRA `(.L_x_31) ;  /* 0x000000000004c947 */ /* 0x000fea0003800000 */
[----:B------:R-:W-:Y:S05]  /*1bc0*/  BPT.TRAP 0x1 ;  /* 0x000000040000795c */ /* 0x000fea0000300000 */
.L_x_31:
[----:B------:R-:W-:Y:S05]  /*1bd0*/  BSYNC.RECONVERGENT B0 ;  /* 0x0000000000007941 */ /* 0x000fea0003800200 */
.L_x_30:
[----:B------:R-:W-:Y:S02]  /*1be0*/  UIADD3 UR23, UPT, UPT, UR17, 0x1, URZ ;  /* 0x0000000111177890 */ /* 0x000fe4000fffe0ff */
[----:B------:R-:W-:Y:S02]  /*1bf0*/  UIADD3 UR28, UP1, UPT, UR14, 0x80, URZ ;  /* 0x000000800e1c7890 */ /* 0x000fe4000ff3e0ff */
[----:B------:R-:W-:Y:S02]  /*1c00*/  UISETP.NE.AND UP0, UPT, UR23, 0xd, UPT ;  /* 0x0000000d1700788c */ /* 0x000fe4000bf05270 */
[----:B------:R-:W-:Y:S02]  /*1c10*/  ULOP3.LUT UR49, UR49, 0xfefffff8, URZ, 0xc0, !UPT ;  /* 0xfefffff831317892 */ /* 0x000fe4000f8ec0ff */
[----:B------:R-:W-:Y:S02]  /*1c20*/  USEL UR9, URZ, 0x1, UP0 ;  /* 0x00000001ff097887 */ /* 0x000fe40008000000 */
[----:B------:R-:W-:-:S02]  /*1c30*/  USEL UR23, UR23, URZ, UP0 ;  /* 0x000000ff17177287 */ /* 0x000fc40008000000 */
[----:B------:R-:W-:Y:S02]  /*1c40*/  UIADD3 UR26, UP0, UPT, UR14, 0x180, URZ ;  /* 0x000001800e1a7890 */ /* 0x000fe4000ff1e0ff */
[----:B------:R-:W-:Y:S01]  /*1c50*/  ULEA UR8, UR23, UR7, 0x3 ;  /* 0x0000000717087291 */ /* 0x000fe2000f8e18ff */
[----:B------:R-:W-:Y:S01]  /*1c60*/  LOP3.LUT R17, R17, UR9, RZ, 0x3c, !PT ;  /* 0x0000000911117c12 */ /* 0x000fe2000f8e3cff */
[----:B------:R-:W-:Y:S02]  /*1c70*/  UIADD3.X UR29, UPT, UPT, URZ, UR15, URZ, UP1, !UPT ;  /* 0x0000000fff1d7290 */ /* 0x000fe40008ffe4ff */
[----:B------:R-:W-:Y:S01]  /*1c80*/  UIADD3.X UR27, UPT, UPT, URZ, UR15, URZ, UP0, !UPT ;  /* 0x0000000fff1b7290 */ /* 0x000fe200087fe4ff */
[----:B-1----:R-:W-:Y:S01]  /*1c90*/  SHF.L.U32 R2, R17, 0x1f, RZ ;  /* 0x0000001f11027819 */ /* 0x002fe200000006ff */
[----:B------:R-:W-:Y:S01]  /*1ca0*/  UMOV UR18, 0x0 ;  /* 0x0000000000127882 */ /* 0x000fe20000000000 */
[----:B------:R-:W-:Y:S01]  /*1cb0*/  UMOV UR19, 0x10000000 ;  /* 0x1000000000137882 */ /* 0x000fe20000000000 */
[----:B------:R-:W-:Y:S01]  /*1cc0*/  UMOV UR10, UR50 ;  /* 0x00000032000a7c82 */ /* 0x000fe20008000000 */
[----:B------:R1:W4:Y:S01]  /*1cd0*/  SYNCS.PHASECHK.TRANS64.TRYWAIT P0, [UR8+0x68], R2 ;  /* 0x00006802ff0075a7 */ /* 0x0003220008001108 */
[----:B------:R-:W-:Y:S01]  /*1ce0*/  ULEA UR8, UR17, UR7, 0xd ;  /* 0x0000000711087291 */ /* 0x000fe2000f8e68ff */
[----:B------:R-:W-:Y:S01]  /*1cf0*/  UMOV UR12, UR52 ;  /* 0x00000034000c7c82 */ /* 0x000fe20008000000 */
[----:B------:R-:W-:-:S02]  /*1d00*/  UMOV UR9, UR49 ;  /* 0x0000003100097c82 */ /* 0x000fc40008000000 */
[----:B------:R-:W-:Y:S02]  /*1d10*/  UIADD3 UR48, UPT, UPT, UR8, 0x4300, URZ ;  /* 0x0000430008307890 */ /* 0x000fe4000fffe0ff */
[----:B------:R-:W-:Y:S01]  /*1d20*/  UIADD3 UR8, UPT, UPT, UR8, 0x1e300, URZ ;  /* 0x0001e30008087890 */ /* 0x000fe2000fffe0ff */
[----:B------:R-:W-:Y:S01]  /*1d30*/  UMOV UR25, UR13 ;  /* 0x0000000d00197c82 */ /* 0x000fe20008000000 */
[----:B------:R-:W-:-:S05]  /*1d40*/  UMOV UR17, UR23 ;  /* 0x0000001700117c82 */ /* 0x000fca0008000000 */
[----:B------:R2:W-:Y:S02]  /*1d50*/  UTMALDG.3D.2CTA [UR48], [UR28], desc[UR18] ;  /* 0x000012301c0075b4 */ /* 0x0005e40008211000 */
[----:B------:R1:W-:Y:S01]  /*1d60*/  UTMALDG.3D.2CTA [UR8], [UR26], desc[UR18] ;  /* 0x000012081a0075b4 */ /* 0x0003e20008211000 */
[----:B--2---:R-:W-:Y:S01]  /*1d70*/  UIADD3 UR50, UPT, UPT, UR50, 0x40, URZ ;  /* 0x0000004032327890 */ /* 0x004fe2000fffe0ff */
[----:B------:R-:W-:Y:S11]  /*1d80*/  BRA.U UP2, `(.L_x_32) ;  /* 0xfffffffd02507547 */ /* 0x000ff6000b83ffff */
.L_x_26:
[----:B-1----:R-:W-:Y:S01]  /*1d90*/  ULEA UR8, UR23, UR7, 0x3 ;  /* 0x0000000717087291 */ /* 0x002fe2000f8e18ff */
[----:B------:R-:W-:Y:S01]  /*1da0*/  SHF.L.U32 R2, R17, 0x1f, RZ ;  /* 0x0000001f11027819 */ /* 0x000fe200000006ff */
[----:B------:R-:W-:Y:S01]  /*1db0*/  @!P1 SYNCS.ARRIVE.TRANS64.A1T0 RZ, [UR7+0x118], RZ ;  /* 0x000118ffffff99a7 */ /* 0x000fe20008100007 */
[----:B------:R-:W-:-:S06]  /*1dc0*/  UISETP.GT.AND UP0, UPT, UR6, UR5, UPT ;  /* 0x000000050600728c */ /* 0x000fcc000bf04270 */
[----:B--2-4-:R1:W2:Y:S03]  /*1dd0*/  SYNCS.PHASECHK.TRANS64.TRYWAIT P0, [UR8+0x68], R2 ;  /* 0x00006802ff0075a7 */ /* 0x0142a60008001108 */
[----:B------:R-:W-:Y:S05]  /*1de0*/  BRA.U !UP0, `(.L_x_33) ;  /* 0x0000000108bc7547 */ /* 0x000fea000b800000 */
[----:B------:R-:W-:Y:S01]  /*1df0*/  UIADD3 UR26, UPT, UPT, UR24, UR25, URZ ;  /* 0x00000019181a7290 */ /* 0x000fe2000fffe0ff */
[----:B------:R-:W-:-:S11]  /*1e00*/  UMOV UR27, UR23 ;  /* 0x00000017001b7c82 */ /* 0x000fd60008000000 */
.L_x_39:
[----:B------:R-:W-:Y:S01]  /*1e10*/  ULEA UR17, UR27, UR7, 0x3 ;  /* 0x000000071b117291 */ /* 0x000fe2000f8e18ff */
[----:B--2---:R-:W-:Y:S01]  /*1e20*/  @P5 MOV R3, 0x8000 ;  /* 0x0000800000035802 */ /* 0x004fe20000000f00 */
[----:B-12---:R-:W-:Y:S10]  /*1e30*/  @P0 BRA `(.L_x_34) ;  /* 0x00000000000c0947 */ /* 0x006ff40003800000 */
[----:B------:R-:W-:-:S04]  /*1e40*/  SHF.L.U32 R4, R17, 0x1f, RZ ;  /* 0x0000001f11047819 */ /* 0x000fc800000006ff */
[----:B------:R-:W2:Y:S02]  /*1e50*/  SYNCS.PHASECHK.TRANS64.TRYWAIT P0, [UR17+0x68], R4 ;  /* 0x00006804ff0075a7 */ /* 0x000ea40008001111 */
[----:B--2---:R-:W-:Y:S05]  /*1e60*/  @!P0 BRA `(.L_x_35) ;  /* 0x0000007000908947 */ /* 0x004fea0003800000 */
.L_x_34:
[----:B------:R2:W-:Y:S01]  /*1e70*/  @P5 SYNCS.ARRIVE.TRANS64 RZ, [UR17], R3 ;  /* 0x00000003ffff59a7 */ /* 0x0005e20008000011 */
[----:B------:R-:W-:-:S04]  /*1e80*/  ULOP3.LUT UR8, UR22, 0x2, URZ, 0xfc, !UPT ;  /* 0x0000000216087892 */ /* 0x000fc8000f8efcff */
[----:B------:R-:W-:-:S09]  /*1e90*/  UISETP.NE.AND UP0, UPT, UR8, 0x2, UPT ;  /* 0x000000020800788c */ /* 0x000fd2000bf05270 */
[----:B------:R-:W-:Y:S05]  /*1ea0*/  BRA.U UP0, `(.L_x_36) ;  /* 0x0000000100047547 */ /* 0x000fea000b800000 */
[----:B------:R-:W-:Y:S05]  /*1eb0*/  BPT.TRAP 0x1 ;  /* 0x000000040000795c */ /* 0x000fea0000300000 */
.L_x_36:
[----:B------:R-:W-:Y:S04]  /*1ec0*/  BSSY.RECONVERGENT B0, `(.L_x_37) ;  /* 0x0000003000007945 */ /* 0x000fe80003800200 */
[----:B------:R-:W-:Y:S05]  /*1ed0*/  @!P4 BRA `(.L_x_38) ;  /* 0x000000000004c947 */ /* 0x000fea0003800000 */
[----:B------:R-:W-:Y:S05]  /*1ee0*/  BPT.TRAP 0x1 ;  /* 0x000000040000795c */ /* 0x000fea0000300000 */
.L_x_38:
[----:B------:R-:W-:Y:S05]  /*1ef0*/  BSYNC.RECONVERGENT B0 ;  /* 0x0000000000007941 */ /* 0x000fea0003800200 */
.L_x_37:
[----:B------:R-:W-:Y:S02]  /*1f00*/  UIADD3 UR23, UPT, UPT, UR27, 0x1, URZ ;  /* 0x000000011b177890 */ /* 0x000fe4000fffe0ff */
[----:B------:R-:W-:Y:S02]  /*1f10*/  UIADD3 UR32, UP1, UPT, UR14, 0x80, URZ ;  /* 0x000000800e207890 */ /* 0x000fe4000ff3e0ff */
[----:B------:R-:W-:Y:S02]  /*1f20*/  UISETP.NE.AND UP0, UPT, UR23, 0xd, UPT ;  /* 0x0000000d1700788c */ /* 0x000fe4000bf05270 */
[----:B------:R-:W-:Y:S02]  /*1f30*/  USHF.L.U32 UR18, UR25, 0x6, URZ ;  /* 0x0000000619127899 */ /* 0x000fe400080006ff */
[----:B------:R-:W-:Y:S02]  /*1f40*/  USEL UR9, URZ, 0x1, UP0 ;  /* 0x00000001ff097887 */ /* 0x000fe40008000000 */
[----:B------:R-:W-:-:S02]  /*1f50*/  USEL UR23, UR23, URZ, UP0 ;  /* 0x000000ff17177287 */ /* 0x000fc40008000000 */
[----:B------:R-:W-:Y:S02]  /*1f60*/  UIADD3 UR30, UP0, UPT, UR14, 0x180, URZ ;  /* 0x000001800e1e7890 */ /* 0x000fe4000ff1e0ff */
[----:B------:R-:W-:Y:S01]  /*1f70*/  ULEA UR8, UR23, UR7, 0x3 ;  /* 0x0000000717087291 */ /* 0x000fe2000f8e18ff */
[----:B------:R-:W-:Y:S01]  /*1f80*/  LOP3.LUT R17, R17, UR9, RZ, 0x3c, !PT ;  /* 0x0000000911117c12 */ /* 0x000fe2000f8e3cff */
[----:B------:R-:W-:Y:S02]  /*1f90*/  ULOP3.LUT UR17, UR17, 0xfefffff8, URZ, 0xc0, !UPT ;  /* 0xfefffff811117892 */ /* 0x000fe4000f8ec0ff */
[----:B------:R-:W-:Y:S01]  /*1fa0*/  UIADD3.X UR33, UPT, UPT, URZ, UR15, URZ, UP1, !UPT ;  /* 0x0000000fff217290 */ /* 0x000fe20008ffe4ff */
[----:B-1----:R-:W-:Y:S01]  /*1fb0*/  SHF.L.U32 R2, R17, 0x1f, RZ ;  /* 0x0000001f11027819 */ /* 0x002fe200000006ff */
[----:B------:R-:W-:Y:S01]  /*1fc0*/  UIADD3.X UR31, UPT, UPT, URZ, UR15, URZ, UP0, !UPT ;  /* 0x0000000fff1f7290 */ /* 0x000fe200087fe4ff */
[----:B------:R-:W-:Y:S02]  /*1fd0*/  UMOV UR28, 0x0 ;  /* 0x00000000001c7882 */ /* 0x000fe40000000000 */
[----:B------:R4:W1:Y:S01]  /*1fe0*/  SYNCS.PHASECHK.TRANS64.TRYWAIT P0, [UR8+0x68], R2 ;  /* 0x00006802ff0075a7 */ /* 0x0008620008001108 */
[----:B------:R-:W-:Y:S01]  /*1ff0*/  ULEA UR8, UR27, UR7, 0xd ;  /* 0x000000071b087291 */ /* 0x000fe2000f8e68ff */
[----:B------:R-:W-:Y:S01]  /*2000*/  UMOV UR29, 0x10000000 ;  /* 0x10000000001d7882 */ /* 0x000fe20000000000 */
[----:B------:R-:W-:-:S02]  /*2010*/  UMOV UR19, UR51 ;  /* 0x0000003300137c82 */ /* 0x000fc40008000000 */
[----:B------:R-:W-:Y:S02]  /*2020*/  UIADD3 UR16, UPT, UPT, UR8, 0x4300, URZ ;  /* 0x0000430008107890 */ /* 0x000fe4000fffe0ff */
[----:B------:R-:W-:Y:S01]  /*2030*/  UIADD3 UR8, UPT, UPT, UR8, 0x1e300, URZ ;  /* 0x0001e30008087890 */ /* 0x000fe2000fffe0ff */
[----:B------:R-:W-:Y:S01]  /*2040*/  UMOV UR20, UR52 ;  /* 0x0000003400147c82 */ /* 0x000fe20008000000 */
[----:B------:R-:W-:Y:S01]  /*2050*/  UMOV UR12, UR52 ;  /* 0x00000034000c7c82 */ /* 0x000fe20008000000 */
[----:B------:R-:W-:Y:S01]  /*2060*/  UMOV UR9, UR17 ;  /* 0x0000001100097c82 */ /* 0x000fe20008000000 */
[----:B------:R-:W-:Y:S01]  /*2070*/  UMOV UR10, UR18 ;  /* 0x00000012000a7c82 */ /* 0x000fe20008000000 */
[----:B------:R-:W-:Y:S02]  /*2080*/  UIADD3 UR25, UPT, UPT, UR25, 0x1, URZ ;  /* 0x0000000119197890 */ /* 0x000fe4000fffe0ff */
[----:B------:R4:W-:Y:S01]  /*2090*/  UTMALDG.3D.2CTA [UR16], [UR32], desc[UR28] ;  /* 0x00001c10200075b4 */ /* 0x0009e20008211000 */
[----:B------:R-:W-:Y:S01]  /*20a0*/  UMOV UR27, UR23 ;  /* 0x00000017001b7c82 */ /* 0x000fe20008000000 */
[----:B------:R-:W-:Y:S01]  /*20b0*/  UISETP.NE.AND UP0, UPT, UR25, UR26, UPT ;  /* 0x0000001a1900728c */ /* 0x000fe2000bf05270 */
[----:B------:R4:W-:Y:S08]  /*20c0*/  UTMALDG.3D.2CTA [UR8], [UR30], desc[UR28] ;  /* 0x00001c081e0075b4 */ /* 0x0009f00008211000 */
[----:B----4-:R-:W-:Y:S05]  /*20d0*/  BRA.U UP0, `(.L_x_39) ;  /* 0xfffffffd004c7547 */ /* 0x010fea000b83ffff */
.L_x_33:
[C---:B-1----:R-:W-:Y:S01]  /*20e0*/  LEA R2, R16.reuse, UR7, 0x3 ;  /* 0x0000000710027c11 */ /* 0x042fe2000f8e18ff */
[----:B------:R-:W-:Y:S01]  /*20f0*/  NOP ;  /* 0x0000000000007918 */ /* 0x000fe20000000000 */
[----:B--2---:R-:W-:Y:S02]  /*2100*/  SHF.L.U32 R3, R13, 0x1f, RZ ;  /* 0x0000001f0d037819 */ /* 0x004fe400000006ff */
[----:B------:R-:W-:Y:S02]  /*2110*/  LEA R4, R16, UR7, 0x4 ;  /* 0x0000000710047c11 */ /* 0x000fe4000f8e20ff */
[----:B------:R-:W1:Y:S02]  /*2120*/  SYNCS.PHASECHK.TRANS64.TRYWAIT P0, [R2+URZ+0x120], R3 ;  /* 0x00012003020075a7 */ /* 0x000e6400080011ff */
[----:B-1----:R-:W-:Y:S05]  /*2130*/  @!P0 BRA `(.L_x_40) ;  /* 0x0000006c00f48947 */ /* 0x002fea0003800000 */
.L_x_163:
[----:B------:R-:W2:Y:S01]  /*2140*/  LDS.128 R4, [R4+0x1b0] ;  /* 0x0001b00004047984 */ /* 0x000ea20000000c00 */
[----:B------:R-:W-:Y:S01]  /*2150*/  ISETP.GE.AND P0, PT, R28, 0x1, PT ;  /* 0x000000011c00780c */ /* 0x000fe20003f06270 */
[----:B-1----:R-:W-:Y:S01]  /*2160*/  VIADD R2, R2, 0x130 ;  /* 0x0000013002027836 */ /* 0x002fe20000000000 */
[----:B------:R-:W-:Y:S01]  /*2170*/  @!PT LDS RZ, [RZ] ;  /* 0x00000000fffff984 */ /* 0x000fe20000000800 */
[----:B------:R-:W-:Y:S01]  /*2180*/  @!PT LDS RZ, [RZ] ;  /* 0x00000000fffff984 */ /* 0x000fe20000000800 */
[----:B------:R-:W-:Y:S01]  /*2190*/  @!PT LDS RZ, [RZ] ;  /* 0x00000000fffff984 */ /* 0x000fe20000000800 */
[----:B------:R-:W-:Y:S01]  /*21a0*/  @!PT LDS RZ, [RZ] ;  /* 0x00000000fffff984 */ /* 0x000fe20000000800 */
[----:B------:R1:W-:Y:S06]  /*21b0*/  MEMBAR.ALL.CTA ;  /* 0x0000000000007992 */ /* 0x0003ec0000008000 */
[----:B-1----:R-:W1:Y:S01]  /*21c0*/  FENCE.VIEW.ASYNC.S ;  /* 0x00000000000073c6 */ /* 0x002e620000000000 */
[----:B------:R-:W-:-:S04]  /*21d0*/  PRMT R2, RZ, 0x654, R2 ;  /* 0x00000654ff027816 */ /* 0x000fc80000000002 */
[----:B-1----:R1:W-:Y:S01]  /*21e0*/  SYNCS.ARRIVE.TRANS64.RED.A1T0 RZ, [R2+URZ], RZ ;  /* 0x000000ff02ff79a7 */ /* 0x0023e200081004ff */
[----:B--2---:R-:W-:-:S13]  /*21f0*/  LOP3.LUT P2, RZ, R6, 0x1, RZ, 0xc0, !PT ;  /* 0x0000000106ff7812 */ /* 0x004fda000784c0ff */
[----:B------:R-:W-:Y:S01]  /*2200*/  @P2 SHF.R.U32.HI R3, RZ, 0x10, R5 ;  /* 0x00000010ff032819 */ /* 0x000fe20000011605 */
[----:B------:R-:W-:Y:S01]  /*2210*/  VOTEU.ANY UP0, P2 ;  /* 0x0000000000ff7886 */ /* 0x000fe20001000100 */
[----:B------:R-:W-:Y:S02]  /*2220*/  @P2 MOV R10, R4 ;  /* 0x00000004000a2202 */ /* 0x000fe40000000f00 */
[----:B------:R-:W-:Y:S02]  /*2230*/  @P2 R2UR.BROADCAST UR8, R3 ;  /* 0x00000000030822ca */ /* 0x000fe400008e0000 */
[----:B------:R-:W-:-:S11]  /*2240*/  @P2 LOP3.LUT R9, R5, 0xffff, RZ, 0xc0, !PT ;  /* 0x0000ffff05092812 */ /* 0x000fd600078ec0ff */
[----:B------:R-:W-:Y:S01]  /*2250*/  @UP0 UMOV UR52, UR8 ;  /* 0x0000000800340c82 */ /* 0x000fe20008000000 */
[----:B-1----:R-:W-:Y:S05]  /*2260*/  @!P0 BRA `(.L_x_41) ;  /* 0x0000000000b88947 */ /* 0x002fea0003800000 */
[----:B------:R-:W3:Y:S01]  /*2270*/  LDC.64 R4, c[0x0][0xb18] ;  /* 0x0002c600ff047b82 */ /* 0x000ee20000000a00 */
[----:B------:R-:W-:-:S07]  /*2280*/  ISETP.NE.AND P3, PT, R28, 0x1, PT ;  /* 0x000000011c00780c */ /* 0x000fce0003f65270 */
[----:B------:R-:W1:Y:S08]  /*2290*/  LDC.64 R6, c[0x0][0xb10] ;  /* 0x0002c400ff067b82 */ /* 0x000e700000000a00 */
[----:B------:R-:W2:Y:S08]  /*22a0*/  LDC R14, c[0x0][0xb20] ;  /* 0x0002c800ff0e7b82 */ /* 0x000eb00000000800 */
[----:B------:R-:W4:Y:S01]  /*22b0*/  LDC R15, c[0x0][0xb0c] ;  /* 0x0002c300ff0f7b82 */ /* 0x000f220000000800 */
[----:B---3--:R-:W-:Y:S01]  /*22c0*/  IMAD.HI.U32 R20, R0, R5, RZ ;  /* 0x0000000500147227 */ /* 0x008fe200078e00ff */
[----:B------:R-:W-:-:S03]  /*22d0*/  ISETP.NE.AND P0, PT, R4, 0x1, PT ;  /* 0x000000010400780c */ /* 0x000fc60003f05270 */
[----:B------:R-:W-:-:S03]  /*22e0*/  IMAD.HI.U32 R5, R9, R5, RZ ;  /* 0x0000000509057227 */ /* 0x000fc600078e00ff */
[----:B------:R-:W3:Y:S01]  /*22f0*/  LDC.64 R2, c[0x0][0xb28] ;  /* 0x0002ca00ff027b82 */ /* 0x000ee20000000a00 */
[----:B-1----:R-:W-:-:S04]  /*2300*/  IMAD.HI.U32 R21, R8, R6, RZ ;  /* 0x0000000608157227 */ /* 0x002fc800078e00ff */
[----:B------:R-:W-:Y:S01]  /*2310*/  IMAD.HI.U32 R22, R10, R6, RZ ;  /* 0x000000060a167227 */ /* 0x000fe200078e00ff */
[-C--:B------:R-:W-:Y:S02]  /*2320*/  SHF.R.U32.HI R21, RZ, R7.reuse, R21 ;  /* 0x00000007ff157219 */ /* 0x080fe40000011615 */
[-C--:B--2---:R-:W-:Y:S02]  /*2330*/  SHF.R.U32.HI R20, RZ, R14.reuse, R20 ;  /* 0x0000000eff147219 */ /* 0x084fe40000011614 */
[----:B------:R-:W-:Y:S02]  /*2340*/  SHF.R.U32.HI R5, RZ, R14, R5 ;  /* 0x0000000eff057219 */ /* 0x000fe40000011605 */
[----:B------:R-:W-:Y:S02]  /*2350*/  SEL R20, R0, R20, !P0 ;  /* 0x0000001400147207 */ /* 0x000fe40004000000 */
[----:B------:R-:W-:Y:S02]  /*2360*/  SHF.R.U32.HI R22, RZ, R7, R22 ;  /* 0x00000007ff167219 */ /* 0x000fe40000011616 */
[----:B----4-:R-:W-:-:S02]  /*2370*/  ISETP.NE.AND P1, PT, R15, 0x1, PT ;  /* 0x000000010f00780c */ /* 0x010fc40003f25270 */
[----:B------:R-:W-:Y:S02]  /*2380*/  SEL R5, R9, R5, !P0 ;  /* 0x0000000509057207 */ /* 0x000fe40004000000 */
[----:B------:R-:W-:Y:S02]  /*2390*/  SEL R21, R8, R21, !P1 ;  /* 0x0000001508157207 */ /* 0x000fe40004800000 */
[----:B------:R-:W-:Y:S01]  /*23a0*/  SEL R22, R10, R22, !P1 ;  /* 0x000000160a167207 */ /* 0x000fe20004800000 */
[----:B---3--:R-:W-:-:S04]  /*23b0*/  IMAD.HI.U32 R19, R20, R2, RZ ;  /* 0x0000000214137227 */ /* 0x008fc800078e00ff */
        /* <DEDUP_REMOVED lines=10> */
[----:B------:R-:W-:-:S04]  /*2460*/  @!P0 IMAD.HI.U32 R7, R22, R2, RZ ;  /* 0x0000000216078227 */ /* 0x000fc800078e00ff */
[----:B------:R-:W-:Y:S01]  /*2470*/  IMAD.MOV R2, RZ, RZ, -R6 ;  /* 0x000000ffff027224 */ /* 0x000fe200078e0a06 */
[----:B------:R-:W-:Y:S02]  /*2480*/  @!P0 SHF.R.U32.HI R3, RZ, R3, R7 ;  /* 0x00000003ff038219 */ /* 0x000fe40000011607 */
[----:B------:R-:W-:Y:S01]  /*2490*/  IADD3 R7, PT, PT, -R5, RZ, RZ ;  /* 0x000000ff05077210 */ /* 0x000fe20007ffe1ff */
[----:B------:R-:W-:Y:S01]  /*24a0*/  IMAD R2, R28, R2, R5 ;  /* 0x000000021c027224 */ /* 0x000fe200078e0205 */
        /* <DEDUP_REMOVED lines=10> */
.L_x_41:
[----:B------:R-:W1:Y:S02]  /*2550*/  LDCU UR8, c[0x0][0xb30] ;  /* 0x00016600ff0877ac */ /* 0x000e640008000800 */
[----:B-1----:R-:W-:-:S09]  /*2560*/  UISETP.NE.AND UP0, UPT, UR8, 0x1, UPT ;  /* 0x000000010800788c */ /* 0x002fd2000bf05270 */
[----:B------:R-:W-:Y:S05]  /*2570*/  BRA.U UP0, `(.L_x_42) ;  /* 0x0000000100407547 */ /* 0x000fea000b800000 */
[----:B------:R-:W1:Y:S08]  /*2580*/  LDC.64 R4, c[0x0][0xb10] ;  /* 0x0002c400ff047b82 */ /* 0x000e700000000a00 */
[----:B------:R-:W2:Y:S08]  /*2590*/  LDC.64 R2, c[0x0][0xb18] ;  /* 0x0002c600ff027b82 */ /* 0x000eb00000000a00 */
[----:B------:R-:W4:Y:S08]  /*25a0*/  LDC R6, c[0x0][0xb20] ;  /* 0x0002c800ff067b82 */ /* 0x000f300000000800 */
[----:B------:R-:W3:Y:S01]  /*25b0*/  LDC R7, c[0x0][0xb0c] ;  /* 0x0002c300ff077b82 */ /* 0x000ee20000000800 */
[----:B-1----:R-:W-:-:S05]  /*25c0*/  IMAD.HI.U32 R4, R10, R4, RZ ;  /* 0x000000040a047227 */ /* 0x002fca00078e00ff */
[----:B------:R-:W-:Y:S01]  /*25d0*/  SHF.R.U32.HI R4, RZ, R5, R4 ;  /* 0x00000005ff047219 */ /* 0x000fe20000011604 */
[----:B--2---:R-:W-:Y:S01]  /*25e0*/  IMAD.HI.U32 R3, R9, R3, RZ ;  /* 0x0000000309037227 */ /* 0x004fe200078e00ff */
[----:B------:R-:W-:-:S04]  /*25f0*/  ISETP.NE.AND P0, PT, R2, 0x1, PT ;  /* 0x000000010200780c */ /* 0x000fc80003f05270 */
[----:B----4-:R-:W-:-:S04]  /*2600*/  SHF.R.U32.HI R3, RZ, R6, R3 ;  /* 0x00000006ff037219 */ /* 0x010fc80000011603 */
[----:B------:R-:W-:Y:S02]  /*2610*/  SEL R3, R9, R3, !P0 ;  /* 0x0000000309037207 */ /* 0x000fe40004000000 */
[----:B---3--:R-:W-:-:S04]  /*2620*/  ISETP.NE.AND P1, PT, R7, 0x1, PT ;  /* 0x000000010700780c */ /* 0x008fc80003f25270 */
[----:B------:R-:W-:-:S05]  /*2630*/  SEL R4, R10, R4, !P1 ;  /* 0x000000040a047207 */ /* 0x000fca0004800000 */
[----:B------:R-:W-:Y:S02]  /*2640*/  IMAD.IADD R5, R3, 0x1, -R4 ;  /* 0x0000000103057824 */ /* 0x000fe400078e0a04 */
[----:B------:R-:W-:Y:S02]  /*2650*/  IMAD.IADD R3, R4, 0x1, -R3 ;  /* 0x0000000104037824 */ /* 0x000fe400078e0a03 */
[----:B------:R-:W-:Y:S02]  /*2660*/  IMAD R10, R5, R7, R10 ;  /* 0x00000007050a7224 */ /* 0x000fe400078e020a */
[----:B------:R-:W-:-:S07]  /*2670*/  IMAD R9, R3, R2, R9 ;  /* 0x0000000203097224 */ /* 0x000fce00078e0209 */
.L_x_42:
[----:B------:R-:W-:Y:S01]  /*2680*/  VIADD R16, R16, 0x1 ;  /* 0x0000000110107836 */ /* 0x000fe20000000000 */
[----:B------:R-:W-:Y:S01]  /*2690*/  PLOP3.LUT P1, PT, PT, PT, PT, 0x80, 0x8 ;  /* 0x000000000008781c */ /* 0x000fe20003f2f070 */
[----:B------:R-:W-:Y:S02]  /*26a0*/  IMAD.IADD R14, R10, 0x1, R65 ;  /* 0x000000010a0e7824 */ /* 0x000fe400078e0241 */
[----:B------:R-:W-:Y:S01]  /*26b0*/  IMAD.IADD R15, R9, 0x1, R64 ;  /* 0x00000001090f7824 */ /* 0x000fe200078e0240 */
[----:B------:R-:W-:-:S04]  /*26c0*/  ISETP.NE.AND P0, PT, R16, 0x2, PT ;  /* 0x000000021000780c */ /* 0x000fc80003f05270 */
[----:B------:R-:W-:Y:S02]  /*26d0*/  SEL R2, RZ, 0x1, P0 ;  /* 0x00000001ff027807 */ /* 0x000fe40000000000 */
[----:B------:R-:W-:Y:S02]  /*26e0*/  SEL R16, R16, RZ, P0 ;  /* 0x000000ff10107207 */ /* 0x000fe40000000000 */
[----:B------:R-:W-:Y:S01]  /*26f0*/  LOP3.LUT R13, R13, R2, RZ, 0x3c, !PT ;  /* 0x000000020d0d7212 */ /* 0x000fe200078e3cff */
[----:B------:R-:W-:Y:S06]  /*2700*/  @P2 BRA `(.L_x_43) ;  /* 0xfffffff000642947 */ /* 0x000fec000383ffff */
[----:B------:R-:W-:Y:S01]  /*2710*/  UIADD3 UR7, UPT, UPT, UR7, 0x68, URZ ;  /* 0x0000006807077890 */ /* 0x000fe2000fffe0ff */
[----:B------:R-:W-:-:S03]  /*2720*/  SHF.L.U32 R2, R17, 0x1f, RZ ;  /* 0x0000001f11027819 */ /* 0x000fc600000006ff */
[----:B------:R-:W-:-:S09]  /*2730*/  ULEA UR4, UR23, UR7, 0x3 ;  /* 0x0000000717047291 */ /* 0x000fd2000f8e18ff */
[----:B------:R-:W1:Y:S02]  /*2740*/  SYNCS.PHASECHK.TRANS64.TRYWAIT P0, [UR4], R2 ;  /* 0x00000002ff0075a7 */ /* 0x000e640008001104 */
[----:B-1----:R-:W-:Y:S05]  /*2750*/  @!P0 BRA `(.L_x_44) ;  /* 0x0000006800808947 */ /* 0x002fea0003800000 */
.L_x_165:
[----:B------:R-:W-:-:S04]  /*2760*/  UIADD3 UR5, UPT, UPT, UR23, 0x1, URZ ;  /* 0x0000000117057890 */ /* 0x000fc8000fffe0ff */
[----:B------:R-:W-:-:S04]  /*2770*/  UISETP.NE.AND UP0, UPT, UR5, 0xd, UPT ;  /* 0x0000000d0500788c */ /* 0x000fc8000bf05270 */
[----:B------:R-:W-:Y:S02]  /*2780*/  USEL UR6, URZ, 0x1, UP0 ;  /* 0x00000001ff067887 */ /* 0x000fe40008000000 */
[----:B------:R-:W-:-:S04]  /*2790*/  USEL UR5, UR5, URZ, UP0 ;  /* 0x000000ff05057287 */ /* 0x000fc80008000000 */
[----:B------:R-:W-:Y:S01]  /*27a0*/  ULEA UR4, UR5, UR7, 0x3 ;  /* 0x0000000705047291 */ /* 0x000fe2000f8e18ff */
[----:B-1----:R-:W-:-:S04]  /*27b0*/  LOP3.LUT R2, R17, UR6, RZ, 0x3c, !PT ;  /* 0x0000000611027c12 */ /* 0x002fc8000f8e3cff */
[----:B------:R-:W-:-:S04]  /*27c0*/  SHF.L.U32 R3, R2, 0x1f, RZ ;  /* 0x0000001f02037819 */ /* 0x000fc800000006ff */
[----:B------:R-:W1:Y:S02]  /*27d0*/  SYNCS.PHASECHK.TRANS64.TRYWAIT P0, [UR4], R3 ;  /* 0x00000003ff0075a7 */ /* 0x000e640008001104 */
[----:B-1----:R-:W-:Y:S05]  /*27e0*/  @!P0 BRA `(.L_x_45) ;  /* 0x0000006800748947 */ /* 0x002fea0003800000 */
.L_x_167:
[----:B------:R-:W-:-:S04]  /*27f0*/  UIADD3 UR5, UPT, UPT, UR5, 0x1, URZ ;  /* 0x0000000105057890 */ /* 0x000fc8000fffe0ff */
[----:B------:R-:W-:-:S04]  /*2800*/  UISETP.NE.AND UP0, UPT, UR5, 0xd, UPT ;  /* 0x0000000d0500788c */ /* 0x000fc8000bf05270 */
[----:B------:R-:W-:Y:S02]  /*2810*/  USEL UR6, URZ, 0x1, UP0 ;  /* 0x00000001ff067887 */ /* 0x000fe40008000000 */
[----:B------:R-:W-:-:S04]  /*2820*/  USEL UR5, UR5, URZ, UP0 ;  /* 0x000000ff05057287 */ /* 0x000fc80008000000 */
[----:B------:R-:W-:Y:S01]  /*2830*/  ULEA UR4, UR5, UR7, 0x3 ;  /* 0x0000000705047291 */ /* 0x000fe2000f8e18ff */
[----:B------:R-:W-:-:S04]  /*2840*/  LOP3.LUT R2, R2, UR6, RZ, 0x3c, !PT ;  /* 0x0000000602027c12 */ /* 0x000fc8000f8e3cff */
[----:B-1----:R-:W-:-:S04]  /*2850*/  SHF.L.U32 R3, R2, 0x1f, RZ ;  /* 0x0000001f02037819 */ /* 0x002fc800000006ff */
[----:B------:R-:W1:Y:S02]  /*2860*/  SYNCS.PHASECHK.TRANS64.TRYWAIT P0, [UR4], R3 ;  /* 0x00000003ff0075a7 */ /* 0x000e640008001104 */
[----:B-1----:R-:W-:Y:S05]  /*2870*/  @!P0 BRA `(.L_x_46) ;  /* 0x0000006800688947 */ /* 0x002fea0003800000 */
.L_x_169:
        /* <DEDUP_REMOVED lines=9> */
.L_x_171:
        /* <DEDUP_REMOVED lines=9> */
.L_x_173:
        /* <DEDUP_REMOVED lines=9> */
.L_x_175:
        /* <DEDUP_REMOVED lines=9> */
.L_x_177:
        /* <DEDUP_REMOVED lines=9> */
.L_x_179:
        /* <DEDUP_REMOVED lines=9> */
.L_x_181:
        /* <DEDUP_REMOVED lines=9> */
.L_x_183:
        /* <DEDUP_REMOVED lines=9> */
.L_x_185:
        /* <DEDUP_REMOVED lines=9> */
.L_x_187:
[----:B------:R-:W-:-:S04]  /*2d90*/  UIADD3 UR5, UPT, UPT, UR5, 0x1, URZ ;  /* 0x0000000105057890 */ /* 0x000fc8000fffe0ff */
[----:B------:R-:W-:-:S04]  /*2da0*/  UISETP.NE.AND UP0, UPT, UR5, 0xd, UPT ;  /* 0x0000000d0500788c */ /* 0x000fc8000bf05270 */
[----:B------:R-:W-:Y:S02]  /*2db0*/  USEL UR4, URZ, 0x1, UP0 ;  /* 0x00000001ff047887 */ /* 0x000fe40008000000 */
[----:B------:R-:W-:-:S04]  /*2dc0*/  USEL UR5, UR5, URZ, UP0 ;  /* 0x000000ff05057287 */ /* 0x000fc80008000000 */
[----:B------:R-:W-:Y:S01]  /*2dd0*/  ULEA UR5, UR5, UR7, 0x3 ;  /* 0x0000000705057291 */ /* 0x000fe2000f8e18ff */
[----:B------:R-:W-:-:S04]  /*2de0*/  LOP3.LUT R2, R2, UR4, RZ, 0x3c, !PT ;  /* 0x0000000402027c12 */ /* 0x000fc8000f8e3cff */
[----:B------:R-:W-:Y:S01]  /*2df0*/  SHF.L.U32 R2, R2, 0x1f, RZ ;  /* 0x0000001f02027819 */ /* 0x000fe200000006ff */
[----:B-1-3--:R-:W-:-:S07]  /*2e00*/  IMAD.U32 R0, RZ, RZ, UR5 ;  /* 0x00000005ff007e24 */ /* 0x00afce000f8e00ff */
.L_x_56:
[----:B-1----:R1:W2:Y:S02]  /*2e10*/  SYNCS.PHASECHK.TRANS64.TRYWAIT P0, [R0+URZ], R2 ;  /* 0x00000002000075a7 */ /* 0x0022a400080011ff */
[----:B--2---:R-:W-:Y:S05]  /*2e20*/  @!P0 NANOSLEEP.SYNCS 0x989680 ;  /* 0x009896800000895d */ /* 0x004fea0003900000 */
[----:B------:R-:W2:Y:S02]  /*2e30*/  @!P0 SYNCS.PHASECHK.TRANS64 P0, [R0+URZ], R2 ;  /* 0x00000002000085a7 */ /* 0x000ea400080010ff */
[----:B--2---:R-:W-:Y:S05]  /*2e40*/  @P0 EXIT ;  /* 0x000000000000094d */ /* 0x004fea0003800000 */
[----:B------:R-:W-:Y:S05]  /*2e50*/  BRA `(.L_x_56) ;  /* 0xfffffffc00ec7947 */ /* 0x000fea000383ffff */
.L_x_23:
[----:B------:R-:W-:-:S04]  /*2e60*/  UISETP.NE.AND UP1, UPT, UR45, URZ, UPT ;  /* 0x000000ff2d00728c */ /* 0x000fc8000bf25270 */
[----:B------:R-:W-:-:S09]  /*2e70*/  UISETP.NE.OR UP1, UPT, UR10, 0x1, UP1 ;  /* 0x000000010a00788c */ /* 0x000fd20008f25670 */
[----:B------:R-:W-:Y:S05]  /*2e80*/  BRA.U UP1, `(.L_x_57) ;  /* 0x0000000501487547 */ /* 0x000fea000b800000 */
[----:B------:R-:W-:Y:S01]  /*2e90*/  ISETP.GE.U32.AND P2, PT, R2, 0x2, PT ;  /* 0x000000020200780c */ /* 0x000fe20003f46070 */
[----:B------:R-:W-:Y:S01]  /*2ea0*/  IMAD.MOV.U32 R12, RZ, RZ, 0x1 ;  /* 0x00000001ff0c7424 */ /* 0x000fe200078e00ff */
[----:B------:R-:W-:Y:S02]  /*2eb0*/  CS2R R10, SRZ ;  /* 0x00000000000a7805 */ /* 0x000fe4000001ff00 */
[----:B------:R-:W-:Y:S01]  /*2ec0*/  CS2R R8, SRZ ;  /* 0x0000000000087805 */ /* 0x000fe2000001ff00 */
[----:B------:R-:W-:Y:S01]  /*2ed0*/  UMOV UR4, 0x400 ;  /* 0x0000040000047882 */ /* 0x000fe20000000000 */
[----:B------:R-:W-:Y:S01]  /*2ee0*/  UMOV UR6, URZ ;  /* 0x000000ff00067c82 */ /* 0x000fe20008000000 */
[----:B------:R-:W-:-:S12]  /*2ef0*/  ULEA UR45, UR45, UR4, 0x18 ;  /* 0x000000042d2d7291 */ /* 0x000fd8000f8ec0ff */
.L_x_61:
[----:B------:R-:W-:Y:S02]  /*2f00*/  LEA R0, R8, UR45, 0x3 ;  /* 0x0000002d08007c11 */ /* 0x000fe4000f8e18ff */
[----:B------:R-:W-:-:S03]  /*2f10*/  SHF.L.U32 R4, R9, 0x1f, RZ ;  /* 0x0000001f09047819 */ /* 0x000fc600000006ff */
[----:B------:R-:W-:Y:S01]  /*2f20*/  VIADD R5, R0, 0x190 ;  /* 0x0000019000057836 */ /* 0x000fe20000000000 */
[----:B------:R-:W1:Y:S02]  /*2f30*/  SYNCS.PHASECHK.TRANS64.TRYWAIT P0, [R0+URZ+0x180], R4 ;  /* 0x00018004000075a7 */ /* 0x000e6400080011ff */
[----:B-1----:R-:W-:Y:S05]  /*2f40*/  @!P0 BRA `(.L_x_58) ;  /* 0x0000006400a48947 */ /* 0x002fea0003800000 */
.L_x_188:
[----:B------:R-:W-:Y:S01]  /*2f50*/  ULEA UR5, UR6, UR45, 0x3 ;  /* 0x0000002d06057291 */ /* 0x000fe2000f8e18ff */
[----:B-1----:R-:W-:Y:S01]  /*2f60*/  PRMT R0, RZ, 0x654, R5 ;  /* 0x00000654ff007816 */ /* 0x002fe20000000005 */
[----:B------:R-:W-:Y:S01]  /*2f70*/  @!P2 IMAD.MOV.U32 R4, RZ, RZ, 0x10 ;  /* 0x00000010ff04a424 */ /* 0x000fe200078e00ff */
[----:B------:R-:W-:Y:S01]  /*2f80*/  SHF.L.U32 R5, R12, 0x1f, RZ ;  /* 0x0000001f0c057819 */ /* 0x000fe200000006ff */
[----:B------:R-:W-:Y:S01]  /*2f90*/  UIADD3 UR4, UPT, UPT, UR5, 0x120, URZ ;  /* 0x0000012005047890 */ /* 0x000fe2000fffe0ff */
[----:B------:R1:W-:Y:S05]  /*2fa0*/  SYNCS.ARRIVE.TRANS64.RED.A1T0 RZ, [R0+URZ], RZ ;  /* 0x000000ff00ff79a7 */ /* 0x0003ea00081004ff */
[----:B------:R-:W-:Y:S01]  /*2fb0*/  IMAD.U32 R6, RZ, RZ, UR4 ;  /* 0x00000004ff067e24 */ /* 0x000fe2000f8e00ff */
[----:B------:R-:W2:Y:S04]  /*2fc0*/  SYNCS.PHASECHK.TRANS64.TRYWAIT P0, [UR5+0x130], R5 ;  /* 0x00013005ff0075a7 */ /* 0x000ea80008001105 */
[----:B------:R-:W-:Y:S01]  /*2fd0*/  PRMT R6, R2, 0x654, R6 ;  /* 0x0000065402067816 */ /* 0x000fe20000000006 */
[----:B-12---:R-:W-:Y:S06]  /*2fe0*/  @!P0 BRA `(.L_x_59) ;  /* 0x0000006400908947 */ /* 0x006fec0003800000 */
.L_x_190:
[----:B------:R-:W-:Y:S01]  /*2ff0*/  ULEA UR4, UR6, UR45, 0x4 ;  /* 0x0000002d06047291 */ /* 0x000fe2000f8e20ff */
[----:B------:R-:W-:Y:S01]  /*3000*/  SEL R3, R6, R3, !P2 ;  /* 0x0000000306037207 */ /* 0x000fe20005000000 */
[----:B------:R-:W-:Y:S01]  /*3010*/  UIADD3 UR5, UPT, UPT, UR5, 0x120, URZ ;  /* 0x0000012005057890 */ /* 0x000fe2000fffe0ff */
[----:B-1----:R-:W-:Y:S01]  /*3020*/  LEA R0, R11, UR45, 0x3 ;  /* 0x0000002d0b007c11 */ /* 0x002fe2000f8e18ff */
[----:B------:R-:W-:Y:S01]  /*3030*/  UIADD3 UR4, UPT, UPT, UR4, 0x1b0, URZ ;  /* 0x000001b004047890 */ /* 0x000fe2000fffe0ff */
[----:B------:R1:W-:Y:S01]  /*3040*/  @!P2 SYNCS.ARRIVE.TRANS64.RED RZ, [R3+URZ], R4 ;  /* 0x0000000403ffa9a7 */ /* 0x0003e200080004ff */
[----:B------:R-:W-:Y:S01]  /*3050*/  UIADD3 UR6, UPT, UPT, UR6, 0x1, URZ ;  /* 0x0000000106067890 */ /* 0x000fe2000fffe0ff */
[----:B------:R-:W-:-:S03]  /*3060*/  VIADD R8, R8, 0x1 ;  /* 0x0000000108087836 */ /* 0x000fc60000000000 */
[----:B------:R-:W-:Y:S02]  /*3070*/  UISETP.NE.AND UP0, UPT, UR6, 0x2, UPT ;  /* 0x000000020600788c */ /* 0x000fe4000bf05270 */
[----:B------:R-:W-:Y:S01]  /*3080*/  ISETP.NE.AND P0, PT, R8, 0x2, PT ;  /* 0x000000020800780c */ /* 0x000fe20003f05270 */
[----:B------:R-:W-:Y:S06]  /*3090*/  UGETNEXTWORKID.BROADCAST [UR4], [UR5] ;  /* 0x00000000040073ca */ /* 0x000fec0008000100 */
[----:B------:R-:W-:Y:S02]  /*30a0*/  USEL UR4, URZ, 0x1, UP0 ;  /* 0x00000001ff047887 */ /* 0x000fe40008000000 */
[----:B------:R-:W-:-:S04]  /*30b0*/  USEL UR6, UR6, URZ, UP0 ;  /* 0x000000ff06067287 */ /* 0x000fc80008000000 */
[----:B------:R-:W-:Y:S02]  /*30c0*/  LOP3.LUT R12, R12, UR4, RZ, 0x3c, !PT ;  /* 0x000000040c0c7c12 */ /* 0x000fe4000f8e3cff */
[----:B-1----:R-:W-:-:S04]  /*30d0*/  SHF.L.U32 R4, R10, 0x1f, RZ ;  /* 0x0000001f0a047819 */ /* 0x002fc800000006ff */
[----:B------:R-:W1:Y:S02]  /*30e0*/  SYNCS.PHASECHK.TRANS64.TRYWAIT P1, [R0+URZ+0x120], R4 ;  /* 0x00012004000075a7 */ /* 0x000e6400080211ff */
[----:B-1----:R-:W-:Y:S05]  /*30f0*/  @!P1 BRA `(.L_x_60) ;  /* 0x0000006400649947 */ /* 0x002fea0003800000 */
.L_x_191:
[C---:B-1----:R-:W-:Y:S01]  /*3100*/  LEA R4, R11.reuse, UR45, 0x4 ;  /* 0x0000002d0b047c11 */ /* 0x042fe2000f8e20ff */
[----:B------:R-:W-:Y:S01]  /*3110*/  VIADD R0, R0, 0x130 ;  /* 0x0000013000007836 */ /* 0x000fe20000000000 */
[----:B------:R-:W-:Y:S01]  /*3120*/  SEL R8, R8, RZ, P0 ;  /* 0x000000ff08087207 */ /* 0x000fe20000000000 */
[----:B------:R-:W-:-:S03]  /*3130*/  VIADD R11, R11, 0x1 ;  /* 0x000000010b0b7836 */ /* 0x000fc60000000000 */
[----:B------:R-:W1:Y:S01]  /*3140*/  LDS.128 R4, [R4+0x1b0] ;  /* 0x0001b00004047984 */ /* 0x000e620000000c00 */
[----:B------:R-:W-:Y:S02]  /*3150*/  PRMT R0, RZ, 0x654, R0 ;  /* 0x00000654ff007816 */ /* 0x000fe40000000000 */
[C---:B------:R-:W-:Y:S01]  /*3160*/  ISETP.NE.AND P1, PT, R11.reuse, 0x2, PT ;  /* 0x000000020b00780c */ /* 0x040fe20003f25270 */
[----:B------:R-:W-:Y:S01]  /*3170*/  @!PT LDS RZ, [RZ] ;  /* 0x00000000fffff984 */ /* 0x000fe20000000800 */
[----:B------:R-:W-:Y:S01]  /*3180*/  @!PT LDS RZ, [RZ] ;  /* 0x00000000fffff984 */ /* 0x000fe20000000800 */
[----:B------:R-:W-:Y:S01]  /*3190*/  @!PT LDS RZ, [RZ] ;  /* 0x00000000fffff984 */ /* 0x000fe20000000800 */
[----:B------:R-:W-:Y:S01]  /*31a0*/  @!PT LDS RZ, [RZ] ;  /* 0x00000000fffff984 */ /* 0x000fe20000000800 */
[----:B------:R2:W-:Y:S06]  /*31b0*/  MEMBAR.ALL.CTA ;  /* 0x0000000000007992 */ /* 0x0005ec0000008000 */
[----:B--2---:R-:W2:Y:S01]  /*31c0*/  FENCE.VIEW.ASYNC.S ;  /* 0x00000000000073c6 */ /* 0x004ea20000000000 */
[----:B------:R-:W-:Y:S01]  /*31d0*/  SEL R11, R11, RZ, P1 ;  /* 0x000000ff0b0b7207 */ /* 0x000fe20000800000 */
[----:B--2---:R2:W-:Y:S01]  /*31e0*/  SYNCS.ARRIVE.TRANS64.RED.A1T0 RZ, [R0+URZ], RZ ;  /* 0x000000ff00ff79a7 */ /* 0x0045e200081004ff */
[----:B-1----:R-:W-:-:S02]  /*31f0*/  LOP3.LUT P3, RZ, R6, 0x1, RZ, 0xc0, !PT ;  /* 0x0000000106ff7812 */ /* 0x002fc4000786c0ff */
[----:B------:R-:W-:-:S04]  /*3200*/  SEL R4, RZ, 0x1, P1 ;  /* 0x00000001ff047807 */ /* 0x000fc80000800000 */
[----:B------:R-:W-:Y:S02]  /*3210*/  LOP3.LUT R10, R10, R4, RZ, 0x3c, !PT ;  /* 0x000000040a0a7212 */ /* 0x000fe400078e3cff */
[----:B--2---:R-:W-:-:S04]  /*3220*/  SEL R0, RZ, 0x1, P0 ;  /* 0x00000001ff007807 */ /* 0x004fc80000000000 */
[----:B------:R-:W-:Y:S01]  /*3230*/  LOP3.LUT R9, R9, R0, RZ, 0x3c, !PT ;  /* 0x0000000009097212 */ /* 0x000fe200078e3cff */
[----:B------:R-:W-:Y:S06]  /*3240*/  @P3 BRA `(.L_x_61) ;  /* 0xfffffffc002c3947 */ /* 0x000fec000383ffff */
[----:B------:R-:W-:Y:S01]  /*3250*/  ULEA UR5, UR6, UR45, 0x3 ;  /* 0x0000002d06057291 */ /* 0x000fe2000f8e18ff */
[----:B------:R-:W-:-:S08]  /*3260*/  SHF.L.U32 R2, R12, 0x1f, RZ ;  /* 0x0000001f0c027819 */ /* 0x000fd000000006ff */
[----:B------:R-:W1:Y:S02]  /*3270*/  SYNCS.PHASECHK.TRANS64 P0, [UR5+0x130], R2 ;  /* 0x00013002ff0075a7 */ /* 0x000e640008001005 */
[----:B-1----:R-:W-:Y:S05]  /*3280*/  @P0 BRA `(.L_x_62) ;  /* 0x0000000000080947 */ /* 0x002fea0003800000 */
[----:B------:R-:W1:Y:S02]  /*3290*/  SYNCS.PHASECHK.TRANS64.TRYWAIT P0, [UR5+0x130], R2 ;  /* 0x00013002ff0075a7 */ /* 0x000e640008001105 */
[----:B-1----:R-:W-:Y:S05]  /*32a0*/  @!P0 BRA `(.L_x_63) ;  /* 0x00000064000c8947 */ /* 0x002fea0003800000 */
.L_x_62:
[----:B------:R-:W-:-:S04]  /*32b0*/  UIADD3 UR4, UPT, UPT, UR6, 0x1, URZ ;  /* 0x0000000106047890 */ /* 0x000fc8000fffe0ff */
[----:B------:R-:W-:-:S04]  /*32c0*/  UISETP.NE.AND UP0, UPT, UR4, 0x2, UPT ;  /* 0x000000020400788c */ /* 0x000fc8000bf05270 */
[----:B------:R-:W-:Y:S02]  /*32d0*/  USEL UR7, URZ, 0x1, UP0 ;  /* 0x00000001ff077887 */ /* 0x000fe40008000000 */
[----:B------:R-:W-:-:S04]  /*32e0*/  USEL UR4, UR4, URZ, UP0 ;  /* 0x000000ff04047287 */ /* 0x000fc80008000000 */
[----:B------:R-:W-:Y:S01]  /*32f0*/  ULEA UR4, UR4, UR45, 0x3 ;  /* 0x0000002d04047291 */ /* 0x000fe2000f8e18ff */
[----:B-1----:R-:W-:-:S04]  /*3300*/  LOP3.LUT R2, R12, UR7, RZ, 0x3c, !PT ;  /* 0x000000070c027c12 */ /* 0x002fc8000f8e3cff */
[----:B------:R-:W-:-:S04]  /*3310*/  SHF.L.U32 R0, R2, 0x1f, RZ ;  /* 0x0000001f02007819 */ /* 0x000fc800000006ff */
[----:B------:R-:W1:Y:S02]  /*3320*/  SYNCS.PHASECHK.TRANS64 P0, [UR4+0x130], R0 ;  /* 0x00013000ff0075a7 */ /* 0x000e640008001004 */
[----:B-1----:R-:W-:Y:S05]  /*3330*/  @P0 EXIT ;  /* 0x000000000000094d */ /* 0x002fea0003800000 */
[----:B------:R-:W-:Y:S02]  /*3340*/  SHF.L.U32 R2, R2, 0x1f, RZ ;  /* 0x0000001f02027819 */ /* 0x000fe400000006ff */
[----:B------:R-:W-:-:S07]  /*3350*/  MOV R0, UR4 ;  /* 0x0000000400007c02 */ /* 0x000fce0008000f00 */
.L_x_64:
[----:B-1----:R1:W2:Y:S02]  /*3360*/  SYNCS.PHASECHK.TRANS64.TRYWAIT P0, [R0+URZ+0x130], R2 ;  /* 0x00013002000075a7 */ /* 0x0022a400080011ff */
[----:B--2---:R-:W-:Y:S05]  /*3370*/  @!P0 NANOSLEEP.SYNCS 0x989680 ;  /* 0x009896800000895d */ /* 0x004fea0003900000 */
[----:B------:R-:W2:Y:S02]  /*3380*/  @!P0 SYNCS.PHASECHK.TRANS64 P0, [R0+URZ+0x130], R2 ;  /* 0x00013002000085a7 */ /* 0x000ea400080010ff */
[----:B--2---:R-:W-:Y:S05]  /*3390*/  @P0 EXIT ;  /* 0x000000000000094d */ /* 0x004fea0003800000 */
[----:B------:R-:W-:Y:S05]  /*33a0*/  BRA `(.L_x_64) ;  /* 0xfffffffc00ec7947 */ /* 0x000fea000383ffff */
.L_x_57:
[----:B------:R-:W-:Y:S05]  /*33b0*/  BRA.U UP4, `(.L_x_65) ;  /* 0x0000001104d87547 */ /* 0x000fea000b800000 */
[----:B------:R-:W-:Y:S01]  /*33c0*/  UMOV UR6, 0x40 ;  /* 0x0000004000067882 */ /* 0x000fe20000000000 */
[----:B------:R-:W-:Y:S01]  /*33d0*/  NOP ;  /* 0x0000000000007918 */ /* 0x000fe20000000000 */
[----:B------:R-:W-:Y:S01]  /*33e0*/  ULEA UR6, UR45, UR6, 0x18 ;  /* 0x000000062d067291 */ /* 0x000fe2000f8ec0ff */
[----:B------:R-:W-:Y:S02]  /*33f0*/  UMOV UR7, 0x400 ;  /* 0x0000040000077882 */ /* 0x000fe40000000000 */
[----:B------:R-:W-:-:S06]  /*3400*/  ULEA UR45, UR45, UR7, 0x18 ;  /* 0x000000072d2d7291 */ /* 0x000fcc000f8ec0ff */
[----:B------:R-:W1:Y:S02]  /*3410*/  LDS.U8 R2, [UR6+0x1c] ;  /* 0x00001c06ff027984 */ /* 0x000e640008000000 */
[----:B-1----:R-:W-:-:S13]  /*3420*/  ISETP.NE.AND P0, PT, R2, RZ, PT ;  /* 0x000000ff0200720c */ /* 0x002fda0003f05270 */
[----:B------:R-:W-:Y:S05]  /*3430*/  @P0 BRA `(.L_x_66) ;  /* 0x0000000400080947 */ /* 0x000fea0003800000 */
[----:B------:R-:W-:Y:S02]  /*3440*/  UISETP.NE.U32.AND UP0, UPT, UR5, 0x1, UPT ;  /* 0x000000010500788c */ /* 0x000fe4000bf05070 */
[----:B------:R-:W-:-:S07]  /*3450*/  UIADD3 UR8, UPT, UPT, UR6, 0x8, URZ ;  /* 0x0000000806087890 */ /* 0x000fce000fffe0ff */
[----:B------:R-:W-:Y:S05]  /*3460*/  BRA.U !UP0, `(.L_x_67) ;  /* 0x00000001089c7547 */ /* 0x000fea000b800000 */
[----:B------:R-:W-:Y:S01]  /*3470*/  ELECT P0, URZ, PT ;  /* 0x0000000000ff782f */ /* 0x000fe20003800000 */
[----:B------:R-:W-:-:S12]  /*3480*/  BSSY B0, `(.L_x_67) ;  /* 0x0000025000007945 */ /* 0x000fd80003800000 */
[----:B------:R-:W-:Y:S05]  /*3490*/  @!P0 BRA `(.L_x_68) ;  /* 0x00000000008c8947 */ /* 0x000fea0003800000 */
[----:B------:R-:W-:-:S05]  /*34a0*/  UMOV UR7, 0x10 ;  /* 0x0000001000077882 */ /* 0x000fca0000000000 */
[----:B------:R-:W-:Y:S04]  /*34b0*/  DEPBAR.LE SB1, 0x36 ;  /* 0x00009d800000791a */ /* 0x000fe80000000000 */
[----:B------:R-:W1:Y:S02]  /*34c0*/  UTCATOMSWS.2CTA.FIND_AND_SET.ALIGN UP1, UR7, UR7 ;  /* 0x00000007000775e3 */ /* 0x000e640008220800 */
[----:B-1----:R-:W-:Y:S01]  /*34d0*/  MOV R9, UR7 ;  /* 0x0000000700097c02 */ /* 0x002fe20008000f00 */
[----:B------:R-:W-:Y:S06]  /*34e0*/  BRA.U UP1, `(.L_x_69) ;  /* 0x0000000101187547 */ /* 0x000fec000b800000 */
.L_x_70:
[----:B------:R-:W-:Y:S05]  /*34f0*/  NANOSLEEP 0x64 ;  /* 0x000000640000795d */ /* 0x000fea0003800000 */
[----:B------:R-:W-:-:S05]  /*3500*/  UMOV UR7, 0x10 ;  /* 0x0000001000077882 */ /* 0x000fca0000000000 */
[----:B------:R-:W-:Y:S04]  /*3510*/  DEPBAR.LE SB1, 0x36 ;  /* 0x00009d800000791a */ /* 0x000fe80000000000 */
[----:B------:R-:W1:Y:S02]  /*3520*/  UTCATOMSWS.2CTA.FIND_AND_SET.ALIGN UP1, UR7, UR7 ;  /* 0x00000007000775e3 */ /* 0x000e640008220800 */
[----:B-1----:R-:W-:Y:S01]  /*3530*/  MOV R9, UR7 ;  /* 0x0000000700097c02 */ /* 0x002fe20008000f00 */
[----:B------:R-:W-:Y:S05]  /*3540*/  BRA.U !UP1, `(.L_x_70) ;  /* 0xfffffffd09e87547 */ /* 0x000fea000b83ffff */
.L_x_69:
[----:B------:R-:W1:Y:S01]  /*3550*/  LDS R5, [UR6+0x10] ;  /* 0x00001006ff057984 */ /* 0x000e620008000800 */
[----:B------:R-:W-:Y:S01]  /*3560*/  IMAD.U32 R3, RZ, RZ, UR45 ;  /* 0x0000002dff037e24 */ /* 0x000fe2000f8e00ff */
[----:B------:R-:W-:-:S03]  /*3570*/  MOV R2, UR4 ;  /* 0x0000000400027c02 */ /* 0x000fc60008000f00 */
[----:B------:R-:W-:Y:S01]  /*3580*/  VIADD R3, R3, 0x1d0 ;  /* 0x000001d003037836 */ /* 0x000fe20000000000 */
[----:B-1----:R-:W-:-:S04]  /*3590*/  SHF.L.U32 R5, R5, 0x1f, RZ ;  /* 0x0000001f05057819 */ /* 0x002fc800000006ff */
[----:B------:R-:W1:Y:S02]  /*35a0*/  SYNCS.PHASECHK.TRANS64.TRYWAIT P0, [UR6+0x8], R5 ;  /* 0x00000805ff0075a7 */ /* 0x000e640008001106 */
[----:B-1----:R-:W-:Y:S05]  /*35b0*/  @P0 BRA `(.L_x_71) ;  /* 0x0000000000080947 */ /* 0x002fea0003800000 */
[----:B------:R-:W1:Y:S02]  /*35c0*/  SYNCS.PHASECHK.TRANS64.TRYWAIT P0, [UR6+0x8], R5 ;  /* 0x00000805ff0075a7 */ /* 0x000e640008001106 */
[----:B-1----:R-:W-:Y:S05]  /*35d0*/  @!P0 BRA `(.L_x_72) ;  /* 0x0000006000588947 */ /* 0x002fea0003800000 */
.L_x_71:
[----:B-1----:R-:W-:Y:S01]  /*35e0*/  HFMA2 R4, -RZ, RZ, 0, 5.9604644775390625e-08 ;  /* 0x00000001ff047431 */ /* 0x002fe200000001ff */
[----:B------:R-:W-:Y:S01]  /*35f0*/  UPRMT UR7, UR4, 0x654, UR8 ;  /* 0x0000065404077896 */ /* 0x000fe20008000008 */
[----:B------:R-:W-:Y:S01]  /*3600*/  IMAD.MOV.U32 R7, RZ, RZ, 0xffff ;  /* 0x0000ffffff077424 */ /* 0x000fe200078e00ff */
[----:B------:R-:W-:Y:S01]  /*3610*/  PRMT R2, R2, 0x654, R3 ;  /* 0x0000065402027816 */ /* 0x000fe20000000003 */
[----:B------:R-:W-:Y:S02]  /*3620*/  IMAD.MOV.U32 R5, RZ, RZ, 0x4 ;  /* 0x00000004ff057424 */ /* 0x000fe400078e00ff */
[----:B------:R-:W-:Y:S01]  /*3630*/  IMAD.SHL.U32 R8, R9, 0x20, RZ ;  /* 0x0000002009087824 */ /* 0x000fe200078e00ff */
[----:B------:R-:W-:Y:S02]  /*3640*/  MOV R3, UR7 ;  /* 0x0000000700037c02 */ /* 0x000fe40008000f00 */
[-C--:B------:R-:W-:Y:S01]  /*3650*/  SHF.L.U32 R7, R7, R9.reuse, RZ ;  /* 0x0000000907077219 */ /* 0x080fe200000006ff */
[----:B------:R1:W-:Y:S01]  /*3660*/  SYNCS.ARRIVE.TRANS64.RED RZ, [UR7], R5 ;  /* 0x00000005ffff79a7 */ /* 0x0003e20008000407 */
[----:B------:R-:W-:Y:S01]  /*3670*/  SHF.L.U32 R6, R4, R9, RZ ;  /* 0x0000000904067219 */ /* 0x000fe200000006ff */
[----:B------:R1:W-:Y:S04]  /*3680*/  STS [UR45+0x1d0], R8 ;  /* 0x0001d008ff007988 */ /* 0x0003e8000800082d */
[----:B------:R1:W-:Y:S04]  /*3690*/  STAS [R2.64], R9 ;  /* 0x0000000902007dbd */ /* 0x0003e8000c0008ff */
[----:B------:R1:W-:Y:S04]  /*36a0*/  ATOMS.OR RZ, [UR6+0x14], R7 ;  /* 0x00001407ffff798c */ /* 0x0003e8000b000006 */
[----:B------:R1:W-:Y:S04]  /*36b0*/  ATOMS.OR RZ, [UR6+0x18], R6 ;  /* 0x00001806ffff798c */ /* 0x0003e8000b000006 */
[----:B------:R1:W-:Y:S02]  /*36c0*/  ATOMS.XOR RZ, [UR6+0x10], R4 ;  /* 0x00001004ffff798c */ /* 0x0003e4000b800006 */
.L_x_68:
[----:B------:R-:W-:Y:S05]  /*36d0*/  BSYNC B0 ;  /* 0x0000000000007941 */ /* 0x000fea0003800000 */
.L_x_67:
[----:B------:R-:W-:Y:S05]  /*36e0*/  BRA.U UP0, `(.L_x_73) ;  /* 0x00000001006c7547 */ /* 0x000fea000b800000 */
[----:B------:R-:W-:-:S03]  /*36f0*/  UMOV UR7, 0xffffffff ;  /* 0xffffffff00077882 */ /* 0x000fc60000000000 */
[----:B------:R-:W-:Y:S05]  /*3700*/  BRA.DIV UR7, `(.L_x_74) ;  /* 0x0000006207247947 */ /* 0x000fea000b800000 */
[----:B------:R-:W-:-:S13]  /*3710*/  ELECT P6, URZ, PT ;  /* 0x0000000000ff782f */ /* 0x000fda00038c0000 */
.L_x_195:
[----:B------:R-:W-:Y:S05]  /*3720*/  @!P6 BRA `(.L_x_73) ;  /* 0x00000000005ce947 */ /* 0x000fea0003800000 */
[----:B-1----:R-:W1:Y:S02]  /*3730*/  LDS R3, [UR6+0x10] ;  /* 0x00001006ff037984 */ /* 0x002e640008000800 */
[----:B-1----:R-:W-:-:S04]  /*3740*/  SHF.L.U32 R3, R3, 0x1f, RZ ;  /* 0x0000001f03037819 */ /* 0x002fc800000006ff */
[----:B------:R-:W1:Y:S02]  /*3750*/  SYNCS.PHASECHK.TRANS64.TRYWAIT P0, [UR6+0x8], R3 ;  /* 0x00000803ff0075a7 */ /* 0x000e640008001106 */
[----:B-1----:R-:W-:Y:S05]  /*3760*/  @P0 BRA `(.L_x_75) ;  /* 0x0000000000080947 */ /* 0x002fea0003800000 */
[----:B------:R-:W1:Y:S02]  /*3770*/  SYNCS.PHASECHK.TRANS64.TRYWAIT P0, [UR6+0x8], R3 ;  /* 0x00000803ff0075a7 */ /* 0x000e640008001106 */
[----:B-1----:R-:W-:Y:S05]  /*3780*/  @!P0 BRA `(.L_x_76) ;  /* 0x0000006000248947 */ /* 0x002fea0003800000 */
.L_x_75:
[----:B------:R-:W2:Y:S01]  /*3790*/  LDS R5, [UR45+0x1d0] ;  /* 0x0001d02dff057984 */ /* 0x000ea20008000800 */
[----:B-1----:R-:W-:Y:S02]  /*37a0*/  HFMA2 R2, -RZ, RZ, 0, 5.9604644775390625e-08 ;  /* 0x00000001ff027431 */ /* 0x002fe400000001ff */
[----:B------:R-:W-:Y:S01]  /*37b0*/  IMAD.MOV.U32 R3, RZ, RZ, 0xffff ;  /* 0x0000ffffff037424 */ /* 0x000fe200078e00ff */
[----:B------:R-:W-:Y:S01]  /*37c0*/  UPRMT UR7, UR4, 0x654, UR8 ;  /* 0x0000065404077896 */ /* 0x000fe20008000008 */
[----:B--2---:R-:W-:-:S03]  /*37d0*/  IMAD.SHL.U32 R4, R5, 0x20, RZ ;  /* 0x0000002005047824 */ /* 0x004fc600078e00ff */
[-C--:B------:R-:W-:Y:S02]  /*37e0*/  SHF.L.U32 R3, R3, R5.reuse, RZ ;  /* 0x0000000503037219 */ /* 0x080fe400000006ff */
[----:B------:R-:W-:Y:S01]  /*37f0*/  SHF.L.U32 R5, R2, R5, RZ ;  /* 0x0000000502057219 */ /* 0x000fe200000006ff */
[----:B------:R2:W-:Y:S04]  /*3800*/  STS [UR45+0x1d0], R4 ;  /* 0x0001d004ff007988 */ /* 0x0005e8000800082d */
[----:B------:R2:W-:Y:S04]  /*3810*/  ATOMS.OR RZ, [UR6+0x14], R3 ;  /* 0x00001403ffff798c */ /* 0x0005e8000b000006 */
[----:B------:R2:W-:Y:S01]  /*3820*/  ATOMS.OR RZ, [UR6+0x18], R5 ;  /* 0x00001805ffff798c */ /* 0x0005e2000b000006 */
[----:B------:R-:W-:Y:S03]  /*3830*/  SYNCS.ARRIVE.TRANS64.RED.A1T0 RZ, [UR7], RZ ;  /* 0x000000ffffff79a7 */ /* 0x000fe60008100407 */
[----:B------:R2:W-:Y:S01]  /*3840*/  ATOMS.XOR RZ, [UR6+0x10], R2 ;  /* 0x00001002ffff798c */ /* 0x0005e2000b800006 */
[----:B------:R-:W-:Y:S05]  /*3850*/  BRA `(.L_x_73) ;  /* 0x0000000000107947 */ /* 0x000fea0003800000 */
.L_x_66:
[----:B------:R-:W-:-:S05]  /*3860*/  MOV R2, 0xffffffff ;  /* 0xffffffff00027802 */ /* 0x000fca0000000f00 */
[----:B------:R1:W-:Y:S02]  /*3870*/  STS [UR45+0x1d0], R2 ;  /* 0x0001d002ff007988 */ /* 0x0003e4000800082d */
[----:B-1----:R-:W-:Y:S02]  /*3880*/  MOV R2, 0x38a0 ;  /* 0x000038a000027802 */ /* 0x002fe40000000f00 */
[----:B-----5:R-:W-:Y:S05]  /*3890*/  CALL.REL.NOINC `($__internal_1_$__cuda_sm10x_tcgen05_guardrail_trap_phase_invalid_during_alloc) ;  /* 0x0000006400f87944 */ /* 0x020fea0003c00000 */
.L_x_73:
[----:B------:R-:W-:Y:S05]  /*38a0*/  WARPSYNC.ALL ;  /* 0x0000000000007948 */ /* 0x000fea0003800000 */
[----:B------:R-:W3:Y:S01]  /*38b0*/  S2UR UR7, SR_CgaCtaId ;  /* 0x00000000000779c3 */ /* 0x000ee20000008800 */
[----:B------:R-:W-:Y:S01]  /*38c0*/  UMOV UR6, 0x400 ;  /* 0x0000040000067882 */ /* 0x000fe20000000000 */
[----:B------:R-:W-:-:S06]  /*38d0*/  NOP ;  /* 0x0000000000007918 */ /* 0x000fcc0000000000 */
[----:B------:R-:W-:Y:S06]  /*38e0*/  BAR.ARV 0x6, 0xa0 ;  /* 0x0182800000007b1d */ /* 0x000fec0000002000 */
[----:B------:R-:W4:Y:S01]  /*38f0*/  LDCU UR8, c[0x0][0x38c] ;  /* 0x00007180ff0877ac */ /* 0x000f220008000800 */
[----:B------:R-:W-:Y:S01]  /*3900*/  LOP3.LUT R10, R10, 0xffff, RZ, 0xc0, !PT ;  /* 0x0000ffff0a0a7812 */ /* 0x000fe200078ec0ff */
[----:B-1----:R-:W-:Y:S01]  /*3910*/  IMAD.MOV.U32 R9, RZ, RZ, 0x1 ;  /* 0x00000001ff097424 */ /* 0x002fe200078e00ff */
[----:B------:R-:W-:Y:S01]  /*3920*/  LOP3.LUT R0, R0, 0xffff, RZ, 0xc0, !PT ;  /* 0x0000ffff00007812 */ /* 0x000fe200078ec0ff */
[----:B------:R-:W-:Y:S01]  /*3930*/  IMAD.MOV.U32 R8, RZ, RZ, RZ ;  /* 0x000000ffff087224 */ /* 0x000fe200078e00ff */
[----:B------:R-:W-:Y:S01]  /*3940*/  R2UR UR12, R10 ;  /* 0x000000000a0c72ca */ /* 0x000fe200000e0000 */
[----:B------:R-:W-:Y:S01]  /*3950*/  UMOV UR19, URZ ;  /* 0x000000ff00137c82 */ /* 0x000fe20008000000 */
[----:B------:R-:W-:Y:S01]  /*3960*/  R2UR UR11, R0 ;  /* 0x00000000000b72ca */ /* 0x000fe200000e0000 */
[----:B------:R-:W-:Y:S01]  /*3970*/  UMOV UR18, URZ ;  /* 0x000000ff00127c82 */ /* 0x000fe20008000000 */
[----:B------:R-:W-:Y:S01]  /*3980*/  UMOV UR17, URZ ;  /* 0x000000ff00117c82 */ /* 0x000fe20008000000 */
[----:B---3--:R-:W-:-:S02]  /*3990*/  ULEA UR7, UR7, UR6, 0x18 ;  /* 0x0000000607077291 */ /* 0x008fc4000f8ec0ff */
[----:B------:R-:W-:Y:S02]  /*39a0*/  UISETP.NE.AND UP2, UPT, UR5, URZ, UPT ;  /* 0x000000ff0500728c */ /* 0x000fe4000bf45270 */
[----:B------:R-:W-:Y:S02]  /*39b0*/  UIADD3 UR13, UPT, UPT, UR7, 0x4300, URZ ;  /* 0x00004300070d7890 */ /* 0x000fe4000fffe0ff */
[----:B------:R-:W-:Y:S02]  /*39c0*/  UIADD3 UR14, UPT, UPT, UR7, 0x1e300, URZ ;  /* 0x0001e300070e7890 */ /* 0x000fe4000fffe0ff */
[----:B----4-:R-:W-:Y:S01]  /*39d0*/  UIADD3 UR8, UPT, UPT, UR8, 0x3f, URZ ;  /* 0x0000003f08087890 */ /* 0x010fe2000fffe0ff */
[----:B--2---:R-:W1:Y:S01]  /*39e0*/  LDS R2, [UR7+0x1d0] ;  /* 0x0001d007ff027984 */ /* 0x004e620008000800 */
[----:B------:R-:W-:Y:S02]  /*39f0*/  USHF.R.U32.HI UR13, URZ, 0x4, UR13 ;  /* 0x00000004ff0d7899 */ /* 0x000fe4000801160d */
[----:B------:R-:W-:-:S02]  /*3a00*/  USHF.R.S32.HI UR6, URZ, 0x1f, UR8 ;  /* 0x0000001fff067899 */ /* 0x000fc40008011408 */
[----:B------:R-:W-:Y:S02]  /*3a10*/  USHF.R.U32.HI UR14, URZ, 0x4, UR14 ;  /* 0x00000004ff0e7899 */ /* 0x000fe4000801160e */
[----:B------:R-:W-:Y:S02]  /*3a20*/  ULEA.HI UR6, UR6, UR8, URZ, 0x6 ;  /* 0x0000000806067291 */ /* 0x000fe4000f8f30ff */
[----:B------:R-:W-:Y:S02]  /*3a30*/  ULOP3.LUT UR13, UR13, 0x3fff, URZ, 0xc0, !UPT ;  /* 0x00003fff0d0d7892 */ /* 0x000fe4000f8ec0ff */
[----:B------:R-:W-:Y:S02]  /*3a40*/  USHF.R.S32.HI UR6, URZ, 0x6, UR6 ;  /* 0x00000006ff067899 */ /* 0x000fe40008011406 */
[----:B------:R-:W-:Y:S02]  /*3a50*/  ULOP3.LUT UR14, UR14, 0x3fff, URZ, 0xc0, !UPT ;  /* 0x00003fff0e0e7892 */ /* 0x000fe4000f8ec0ff */
[----:B------:R-:W-:Y:S01]  /*3a60*/  UISETP.LT.AND UP0, UPT, UR6, 0x1, UPT ;  /* 0x000000010600788c */ /* 0x000fe2000bf01270 */
[----:B------:R-:W-:Y:S01]  /*3a70*/  UMOV UR28, 0x0 ;  /* 0x00000000001c7882 */ /* 0x000fe20000000000 */
[----:B------:R-:W-:Y:S01]  /*3a80*/  UMOV UR29, 0x8200010 ;  /* 0x08200010001d7882 */ /* 0x000fe20000000000 */
[----:B------:R-:W-:-:S02]  /*3a90*/  ULOP3.LUT UR13, UR13, 0x10000, URZ, 0xfc, !UPT ;  /* 0x000100000d0d7892 */ /* 0x000fc4000f8efcff */
[----:B------:R-:W-:Y:S02]  /*3aa0*/  ULOP3.LUT UR14, UR14, 0x10000, URZ, 0xfc, !UPT ;  /* 0x000100000e0e7892 */ /* 0x000fe4000f8efcff */
[----:B------:R-:W-:Y:S01]  /*3ab0*/  USEL UR20, UR6, 0x1, !UP0 ;  /* 0x0000000106147887 */ /* 0x000fe2000c000000 */
[----:B------:R-:W-:Y:S01]  /*3ac0*/  UMOV UR26, 0x0 ;  /* 0x00000000001a7882 */ /* 0x000fe20000000000 */
[----:B------:R-:W-:Y:S01]  /*3ad0*/  UMOV UR27, 0x8200010 ;  /* 0x08200010001b7882 */ /* 0x000fe20000000000 */
[----:B------:R-:W-:Y:S01]  /*3ae0*/  UMOV UR24, 0x0 ;  /* 0x0000000000187882 */ /* 0x000fe20000000000 */
[----:B------:R-:W-:Y:S01]  /*3af0*/  UMOV UR25, 0x8200010 ;  /* 0x0820001000197882 */ /* 0x000fe20000000000 */
[----:B------:R-:W-:Y:S01]  /*3b00*/  UMOV UR22, 0x0 ;  /* 0x0000000000167882 */ /* 0x000fe20000000000 */
[----:B------:R-:W-:Y:S01]  /*3b10*/  UMOV UR23, 0x8200010 ;  /* 0x0820001000177882 */ /* 0x000fe20000000000 */
[----:B-1----:R-:W-:Y:S02]  /*3b20*/  R2UR UR21, R2 ;  /* 0x00000000021572ca */ /* 0x002fe400000e0000 */
[----:B------:R-:W-:-:S13]  /*3b30*/  CS2R R2, SRZ ;  /* 0x0000000000027805 */ /* 0x000fda000001ff00 */
.L_x_84:
[C---:B------:R-:W-:Y:S02]  /*3b40*/  LEA R0, R8.reuse, UR7, 0x3 ;  /* 0x0000000708007c11 */ /* 0x040fe4000f8e18ff */
[----:B------:R-:W-:Y:S02]  /*3b50*/  SHF.L.U32 R4, R3, 0x1f, RZ ;  /* 0x0000001f03047819 */ /* 0x000fe400000006ff */
[----:B------:R-:W-:Y:S02]  /*3b60*/  LEA R5, R8, UR7, 0x4 ;  /* 0x0000000708057c11 */ /* 0x000fe4000f8e20ff */
[----:B------:R-:W1:Y:S02]  /*3b70*/  SYNCS.PHASECHK.TRANS64.TRYWAIT P0, [R0+URZ+0x120], R4 ;  /* 0x00012004000075a7 */ /* 0x000e6400080011ff */
[----:B-1-34-:R-:W-:Y:S05]  /*3b80*/  @!P0 BRA `(.L_x_77) ;  /* 0x0000005c003c8947 */ /* 0x01afea0003800000 */
.L_x_196:
[----:B-1----:R-:W1:Y:S01]  /*3b90*/  LDS.128 R4, [R5+0x1b0] ;  /* 0x0001b00005047984 */ /* 0x002e620000000c00 */
[----:B------:R-:W-:Y:S02]  /*3ba0*/  VIADD R0, R0, 0x130 ;  /* 0x0000013000007836 */ /* 0x000fe40000000000 */
[----:B------:R-:W-:Y:S01]  /*3bb0*/  VIADD R8, R8, 0x1 ;  /* 0x0000000108087836 */ /* 0x000fe20000000000 */
[----:B------:R-:W-:Y:S01]  /*3bc0*/  @!PT LDS RZ, [RZ] ;  /* 0x00000000fffff984 */ /* 0x000fe20000000800 */
[----:B------:R-:W-:Y:S01]  /*3bd0*/  @!PT LDS RZ, [RZ] ;  /* 0x00000000fffff984 */ /* 0x000fe20000000800 */
[----:B------:R-:W-:Y:S01]  /*3be0*/  @!PT LDS RZ, [RZ] ;  /* 0x00000000fffff984 */ /* 0x000fe20000000800 */
[----:B------:R-:W-:Y:S01]  /*3bf0*/  @!PT LDS RZ, [RZ] ;  /* 0x00000000fffff984 */ /* 0x000fe20000000800 */
[----:B------:R2:W-:Y:S06]  /*3c00*/  MEMBAR.ALL.CTA ;  /* 0x0000000000007992 */ /* 0x0005ec0000008000 */
[----:B--2---:R-:W2:Y:S01]  /*3c10*/  FENCE.VIEW.ASYNC.S ;  /* 0x00000000000073c6 */ /* 0x004ea20000000000 */
[----:B------:R-:W-:-:S04]  /*3c20*/  PRMT R0, RZ, 0x654, R0 ;  /* 0x00000654ff007816 */ /* 0x000fc80000000000 */
[----:B--2---:R2:W-:Y:S01]  /*3c30*/  SYNCS.ARRIVE.TRANS64.RED.A1T0 RZ, [R0+URZ], RZ ;  /* 0x000000ff00ff79a7 */ /* 0x0045e200081004ff */
[----:B-1----:R-:W-:Y:S01]  /*3c40*/  LOP3.LUT P1, RZ, R6, 0x1, RZ, 0xc0, !PT ;  /* 0x0000000106ff7812 */ /* 0x002fe2000782c0ff */
[----:B--2---:R-:W-:-:S12]  /*3c50*/  BRA.U UP2, `(.L_x_78) ;  /* 0x0000000502087547 */ /* 0x004fd8000b800000 */
[----:B------:R-:W1:Y:S01]  /*3c60*/  LDCU UR8, c[0x0][0x38c] ;  /* 0x00007180ff0877ac */ /* 0x000e620008000800 */
[----:B------:R-:W-:Y:S02]  /*3c70*/  PLOP3.LUT P2, PT, PT, PT, PT, 0x80, 0x8 ;  /* 0x000000000008781c */ /* 0x000fe40003f4f070 */
[----:B------:R-:W-:Y:S01]  /*3c80*/  SHF.L.U32 R4, R9, 0x1f, RZ ;  /* 0x0000001f09047819 */ /* 0x000fe200000006ff */
[----:B------:R-:W-:Y:S02]  /*3c90*/  ULEA UR9, UR19, UR7, 0x3 ;  /* 0x0000000713097291 */ /* 0x000fe4000f8e18ff */
[----:B------:R-:W-:Y:S02]  /*3ca0*/  ULEA UR10, UR19, UR21, 0x6 ;  /* 0x00000015130a7291 */ /* 0x000fe4000f8e30ff */
[----:B-1----:R-:W-:-:S06]  /*3cb0*/  UISETP.GE.AND UP0, UPT, UR8, 0x1, UPT ;  /* 0x000000010800788c */ /* 0x002fcc000bf06270 */
[----:B------:R-:W-:-:S05]  /*3cc0*/  PLOP3.LUT P0, PT, PT, PT, UP0, 0x80, 0x8 ;  /* 0x000000000008781c */ /* 0x000fca0003f0f008 */
[----:B------:R-:W-:-:S08]  /*3cd0*/  @UP0 ULEA UR8, UR18, UR7, 0x3 ;  /* 0x0000000712080291 */ /* 0x000fd0000f8e18ff */
[----:B------:R-:W-:-:S04]  /*3ce0*/  @P0 SHF.L.U32 R0, R2, 0x1f, RZ ;  /* 0x0000001f02000819 */ /* 0x000fc800000006ff */
[----:B------:R1:W2:Y:S01]  /*3cf0*/  @P0 SYNCS.PHASECHK.TRANS64.TRYWAIT P2, [UR8], R0 ;  /* 0x00000000ff0005a7 */ /* 0x0002a20008041108 */
[----:B------:R-:W3:Y:S02]  /*3d00*/  SYNCS.PHASECHK.TRANS64.TRYWAIT P0, [UR9+0x160], R4 ;  /* 0x00016004ff0075a7 */ /* 0x000ee40008001109 */
[----:B-123--:R-:W-:Y:S05]  /*3d10*/  @!P0 BRA `(.L_x_79) ;  /* 0x0000005800ec8947 */ /* 0x00efea0003800000 */
.L_x_198:
[----:B------:R-:W-:Y:S01]  /*3d20*/  UMOV UR16, UR17 ;  /* 0x0000001100107c82 */ /* 0x000fe20008000000 */
[----:B------:R-:W-:Y:S05]  /*3d30*/  BRA.U !UP0, `(.L_x_80) ;  /* 0x0000000108c07547 */ /* 0x000fea000b800000 */
[----:B------:R-:W-:Y:S02]  /*3d40*/  UIADD3 UR16, UPT, UPT, UR20, UR17, URZ ;  /* 0x0000001114107290 */ /* 0x000fe4000fffe0ff */
[----:B------:R-:W-:Y:S01]  /*3d50*/  UPLOP3.LUT UP3, UPT, UPT, UPT, UPT, 0x40, 0x4 ;  /* 0x000000000004789c */ /* 0x000fe20003f6e870 */
[----:B------:R-:W-:Y:S01]  /*3d60*/  UMOV UR15, UR6 ;  /* 0x00000006000f7c82 */ /* 0x000fe20008000000 */
[----:B------:R-:W-:-:S09]  /*3d70*/  UMOV UR46, UR18 ;  /* 0x00000012002e7c82 */ /* 0x000fd20008000000 */
.L_x_83:
[----:B--2---:R-:W-:Y:S01]  /*3d80*/  ULEA UR8, UR46, UR7, 0x3 ;  /* 0x000000072e087291 */ /* 0x004fe2000f8e18ff */
[----:B---3--:R-:W-:Y:S11]  /*3d90*/  @P2 BRA `(.L_x_81) ;  /* 0x00000000000c2947 */ /* 0x008ff60003800000 */
[----:B-1----:R-:W-:Y:S04]  /*3da0*/  SHF.L.U32 R4, R2, 0x1f, RZ ;  /* 0x0000001f02047819 */ /* 0x002fe800000006ff */
[----:B------:R-:W1:Y:S02]  /*3db0*/  SYNCS.PHASECHK.TRANS64.TRYWAIT P0, [UR8], R4 ;  /* 0x00000004ff0075a7 */ /* 0x000e640008001108 */
[----:B-1----:R-:W-:Y:S05]  /*3dc0*/  @!P0 BRA `(.L_x_82) ;  /* 0x0000005800d88947 */ /* 0x002fea0003800000 */
.L_x_81:
[----:B------:R-:W-:Y:S01]  /*3dd0*/  UISETP.NE.AND UP0, UPT, UR15, 0x1, UPT ;  /* 0x000000010f00788c */ /* 0x000fe2000bf05270 */
[----:B------:R-:W-:Y:S01]  /*3de0*/  PLOP3.LUT P2, PT, PT, PT, PT, 0x80, 0x8 ;  /* 0x000000000008781c */ /* 0x000fe20003f4f070 */
[----:B------:R-:W-:Y:S02]  /*3df0*/  UIADD3 UR18, UPT, UPT, UR46, 0x1, URZ ;  /* 0x000000012e127890 */ /* 0x000fe4000fffe0ff */
[----:B------:R-:W-:Y:S02]  /*3e00*/  ULEA UR32, UR46, UR14, 0x9 ;  /* 0x0000000e2e207291 */ /* 0x000fe4000f8e48ff */
[----:B------:R-:W-:Y:S01]  /*3e10*/  UISETP.NE.AND UP1, UPT, UR18, 0xd, UPT ;  /* 0x0000000d1200788c */ /* 0x000fe2000bf25270 */
[----:B------:R-:W-:Y:S01]  /*3e20*/  PLOP3.LUT P0, PT, PT, PT, UP0, 0x80, 0x8 ;  /* 0x000000000008781c */ /* 0x000fe20003f0f008 */
[----:B------:R-:W-:Y:S02]  /*3e30*/  UIADD3 UR44, UPT, UPT, UR32, 0x2, URZ ;  /* 0x00000002202c7890 */ /* 0x000fe4000fffe0ff */
[----:B------:R-:W-:Y:S02]  /*3e40*/  USEL UR31, URZ, 0x1, UP1 ;  /* 0x00000001ff1f7887 */ /* 0x000fe40008800000 */
[----:B------:R-:W-:Y:S02]  /*3e50*/  USEL UR18, UR18, URZ, UP1 ;  /* 0x000000ff12127287 */ /* 0x000fe40008800000 */
[----:B------:R-:W-:Y:S02]  /*3e60*/  UIADD3 UR40, UPT, UPT, UR32, 0x4, URZ ;  /* 0x0000000420287890 */ /* 0x000fe4000fffe0ff */
[----:B------:R-:W-:Y:S01]  /*3e70*/  @UP0 ULEA UR30, UR18, UR7, 0x3 ;  /* 0x00000007121e0291 */ /* 0x000fe2000f8e18ff */
[----:B------:R-:W-:Y:S01]  /*3e80*/  LOP3.LUT R2, R2, UR31, RZ, 0x3c, !PT ;  /* 0x0000001f02027c12 */ /* 0x000fe2000f8e3cff */
[----:B------:R-:W-:Y:S02]  /*3e90*/  UIADD3 UR36, UPT, UPT, UR32, 0x6, URZ ;  /* 0x0000000620247890 */ /* 0x000fe4000fffe0ff */
[----:B------:R-:W-:Y:S01]  /*3ea0*/  UIADD3 UR8, UPT, UPT, UR8, 0x68, URZ ;  /* 0x0000006808087890 */ /* 0x000fe2000fffe0ff */
[----:B-1----:R-:W-:Y:S01]  /*3eb0*/  @P0 SHF.L.U32 R0, R2, 0x1f, RZ ;  /* 0x0000001f02000819 */ /* 0x002fe200000006ff */
[----:B------:R-:W-:Y:S02]  /*3ec0*/  UIADD3 UR17, UPT, UPT, UR17, 0x1, URZ ;  /* 0x0000000111117890 */ /* 0x000fe4000fffe0ff */
[----:B------:R-:W-:Y:S01]  /*3ed0*/  UIADD3 UR15, UPT, UPT, UR15, -0x1, URZ ;  /* 0xffffffff0f0f7890 */ /* 0x000fe2000fffe0ff */
[----:B------:R2:W3:Y:S01]  /*3ee0*/  @P0 SYNCS.PHASECHK.TRANS64.TRYWAIT P2, [UR30], R0 ;  /* 0x00000000ff0005a7 */ /* 0x0004e2000804111e */
[----:B------:R-:W-:Y:S02]  /*3ef0*/  ULEA UR30, UR46, UR13, 0x9 ;  /* 0x0000000d2e1e7291 */ /* 0x000fe4000f8e48ff */
[----:B------:R-:W-:Y:S02]  /*3f00*/  UISETP.NE.AND UP0, UPT, UR17, UR16, UPT ;  /* 0x000000101100728c */ /* 0x000fe4000bf05270 */
[----:B------:R-:W-:Y:S02]  /*3f10*/  UIADD3 UR42, UPT, UPT, UR30, 0x2, URZ ;  /* 0x000000021e2a7890 */ /* 0x000fe4000fffe0ff */
[----:B------:R-:W-:Y:S02]  /*3f20*/  UIADD3 UR38, UPT, UPT, UR30, 0x4, URZ ;  /* 0x000000041e267890 */ /* 0x000fe4000fffe0ff */
[----:B------:R-:W-:Y:S01]  /*3f30*/  UIADD3 UR34, UPT, UPT, UR30, 0x6, URZ ;  /* 0x000000061e227890 */ /* 0x000fe2000fffe0ff */
[----:B------:R-:W-:Y:S01]  /*3f40*/  UMOV UR33, 0x40004040 ;  /* 0x4000404000217882 */ /* 0x000fe20000000000 */
[----:B------:R-:W-:Y:S01]  /*3f50*/  UMOV UR31, 0x40004040 ;  /* 0x40004040001f7882 */ /* 0x000fe20000000000 */
[----:B------:R-:W-:Y:S01]  /*3f60*/  UMOV UR45, 0x40004040 ;  /* 0x40004040002d7882 */ /* 0x000fe20000000000 */
[----:B------:R2:W-:Y:S01]  /*3f70*/  UTCHMMA.2CTA gdesc[UR30], gdesc[UR32], tmem[UR10], tmem[UR28], idesc[UR29], UP3 ;  /* 0x00ff1c201e0075ea */ /* 0x0005e20009a0000a */
[----:B------:R-:W-:Y:S01]  /*3f80*/  UPLOP3.LUT UP3, UPT, UPT, UPT, UPT, 0x80, 0x8 ;  /* 0x000000000008789c */ /* 0x000fe20003f6f070 */
[----:B------:R-:W-:Y:S01]  /*3f90*/  UMOV UR43, 0x40004040 ;  /* 0x40004040002b7882 */ /* 0x000fe20000000000 */
[----:B------:R-:W-:Y:S01]  /*3fa0*/  UMOV UR41, 0x40004040 ;  /* 0x4000404000297882 */ /* 0x000fe20000000000 */
[----:B------:R2:W-:Y:S01]  /*3fb0*/  UTCHMMA.2CTA gdesc[UR42], gdesc[UR44], tmem[UR10], tmem[UR26], idesc[UR27], UPT ;  /* 0x00ff1a2c2a0075ea */ /* 0x0005e2000ba0000a */
[----:B------:R-:W-:Y:S01]  /*3fc0*/  UMOV UR39, 0x40004040 ;  /* 0x4000404000277882 */ /* 0x000fe20000000000 */
[----:B------:R-:W-:Y:S01]  /*3fd0*/  UMOV UR37, 0x40004040 ;  /* 0x4000404000257882 */ /* 0x000fe20000000000 */
[----:B------:R-:W-:Y:S01]  /*3fe0*/  UMOV UR35, 0x40004040 ;  /* 0x4000404000237882 */ /* 0x000fe20000000000 */
[----:B------:R2:W-:Y:S01]  /*3ff0*/  UTCHMMA.2CTA gdesc[UR38], gdesc[UR40], tmem[UR10], tmem[UR24], idesc[UR25], UPT ;  /* 0x00ff1828260075ea */ /* 0x0005e2000ba0000a */
[----:B------:R2:W-:Y:S01]  /*4000*/  UTCHMMA.2CTA gdesc[UR34], gdesc[UR36], tmem[UR10], tmem[UR22], idesc[UR23], UPT ;  /* 0x00ff1624220075ea */ /* 0x0005e2000ba0000a */
[----:B------:R2:W-:Y:S01]  /*4010*/  UTCBAR.2CTA.MULTICAST [UR8], URZ, UR12 ;  /* 0x000000ff080073e9 */ /* 0x0005e2000820080c */
[----:B------:R-:W-:Y:S01]  /*4020*/  UMOV UR46, UR18 ;  /* 0x00000012002e7c82 */ /* 0x000fe20008000000 */
[----:B------:R-:W-:Y:S05]  /*4030*/  BRA.U UP0, `(.L_x_83) ;  /* 0xfffffffd00507547 */ /* 0x000fea000b83ffff */
.L_x_80:
[----:B------:R-:W-:Y:S01]  /*4040*/  UIADD3 UR9, UPT, UPT, UR9, 0x140, URZ ;  /* 0x0000014009097890 */ /* 0x000fe2000fffe0ff */
[----:B------:R-:W-:-:S08]  /*4050*/  UMOV UR17, UR16 ;  /* 0x0000001000117c82 */ /* 0x000fd00008000000 */
[----:B------:R4:W-:Y:S01]  /*4060*/  UTCBAR.2CTA.MULTICAST [UR9], URZ, UR11 ;  /* 0x000000ff090073e9 */ /* 0x0009e2000820080b */
[----:B------:R-:W-:Y:S02]  /*4070*/  NOP ;  /* 0x0000000000007918 */ /* 0x000fe40000000000 */
.L_x_78:
[----:B------:R-:W-:Y:S01]  /*4080*/  UIADD3 UR19, UPT, UPT, UR19, 0x1, URZ ;  /* 0x0000000113137890 */ /* 0x000fe2000fffe0ff */
[----:B------:R-:W-:-:S03]  /*4090*/  ISETP.NE.AND P0, PT, R8, 0x2, PT ;  /* 0x000000020800780c */ /* 0x000fc60003f05270 */
[----:B------:R-:W-:Y:S01]  /*40a0*/  UISETP.NE.AND UP0, UPT, UR19, 0x4, UPT ;  /* 0x000000041300788c */ /* 0x000fe2000bf05270 */
[----:B-12---:R-:W-:Y:S02]  /*40b0*/  SEL R0, RZ, 0x1, P0 ;  /* 0x00000001ff007807 */ /* 0x006fe40000000000 */
[----:B------:R-:W-:Y:S01]  /*40c0*/  SEL R8, R8, RZ, P0 ;  /* 0x000000ff08087207 */ /* 0x000fe20000000000 */
[----:B------:R-:W-:Y:S01]  /*40d0*/  USEL UR8, URZ, 0x1, UP0 ;  /* 0x00000001ff087887 */ /* 0x000fe20008000000 */
[----:B------:R-:W-:Y:S01]  /*40e0*/  LOP3.LUT R3, R3, R0, RZ, 0x3c, !PT ;  /* 0x0000000003037212 */ /* 0x000fe200078e3cff */
[----:B------:R-:W-:-:S04]  /*40f0*/  USEL UR19, UR19, URZ, UP0 ;  /* 0x000000ff13137287 */ /* 0x000fc80008000000 */
[----:B------:R-:W-:Y:S01]  /*4100*/  LOP3.LUT R9, R9, UR8, RZ, 0x3c, !PT ;  /* 0x0000000809097c12 */ /* 0x000fe2000f8e3cff */
[----:B------:R-:W-:Y:S07]  /*4110*/  @P1 BRA `(.L_x_84) ;  /* 0xfffffff800881947 */ /* 0x000fee000383ffff */
[----:B------:R-:W1:Y:S01]  /*4120*/  S2UR UR6, SR_CgaCtaId ;  /* 0x00000000000679c3 */ /* 0x000e620000008800 */
[----:B------:R-:W-:Y:S01]  /*4130*/  ELECT P0, URZ, PT ;  /* 0x0000000000ff782f */ /* 0x000fe20003800000 */
[----:B------:R-:W-:Y:S01]  /*4140*/  HFMA2 R0, -RZ, RZ, 0, 5.9604644775390625e-08 ;  /* 0x00000001ff007431 */ /* 0x000fe200000001ff */
[----:B------:R-:W-:-:S05]  /*4150*/  UMOV UR8, 0x40 ;  /* 0x0000004000087882 */ /* 0x000fca0000000000 */
[----:B------:R-:W-:Y:S01]  /*4160*/  UVIRTCOUNT.DEALLOC.SMPOOL 0x80 ;  /* 0x000000800000784c */ /* 0x000fe20000000000 */
[----:B------:R-:W-:Y:S02]  /*4170*/  UISETP.NE.AND UP0, UPT, UR5, URZ, UPT ;  /* 0x000000ff0500728c */ /* 0x000fe4000bf05270 */
[----:B-1----:R-:W-:-:S09]  /*4180*/  ULEA UR6, UR6, UR8, 0x18 ;  /* 0x0000000806067291 */ /* 0x002fd2000f8ec0ff */
[----:B------:R1:W-:Y:S01]  /*4190*/  @P0 STS.U8 [UR6+0x1c], R0 ;  /* 0x00001c00ff000988 */ /* 0x0003e20008000006 */
[----:B------:R-:W-:Y:S05]  /*41a0*/  BRA.U UP0, `(.L_x_85) ;  /* 0x0000000100a07547 */ /* 0x000fea000b800000 */
[----:B------:R-:W-:Y:S01]  /*41b0*/  UIADD3 UR5, UPT, UPT, UR7, 0x160, URZ ;  /* 0x0000016007057890 */ /* 0x000fe2000fffe0ff */
[----:B------:R-:W-:-:S03]  /*41c0*/  SHF.L.U32 R2, R9, 0x1f, RZ ;  /* 0x0000001f09027819 */ /* 0x000fc600000006ff */
[----:B------:R-:W-:-:S09]  /*41d0*/  ULEA UR8, UR19, UR5, 0x3 ;  /* 0x0000000513087291 */ /* 0x000fd2000f8e18ff */
[----:B------:R-:W2:Y:S02]  /*41e0*/  SYNCS.PHASECHK.TRANS64.TRYWAIT P0, [UR8], R2 ;  /* 0x00000002ff0075a7 */ /* 0x000ea40008001108 */
[----:B--2---:R-:W-:Y:S05]  /*41f0*/  @!P0 BRA `(.L_x_86) ;  /* 0x0000005400e48947 */ /* 0x004fea0003800000 */
.L_x_201:
[----:B----4-:R-:W-:-:S04]  /*4200*/  UIADD3 UR9, UPT, UPT, UR19, 0x1, URZ ;  /* 0x0000000113097890 */ /* 0x010fc8000fffe0ff */
        /* <DEDUP_REMOVED lines=8> */
.L_x_203:
        /* <DEDUP_REMOVED lines=9> */
.L_x_205:
[----:B------:R-:W-:-:S04]  /*4320*/  UIADD3 UR9, UPT, UPT, UR9, 0x1, URZ ;  /* 0x0000000109097890 */ /* 0x000fc8000fffe0ff */
[----:B------:R-:W-:-:S04]  /*4330*/  UISETP.NE.AND UP1, UPT, UR9, 0x4, UPT ;  /* 0x000000040900788c */ /* 0x000fc8000bf25270 */
[----:B------:R-:W-:Y:S02]  /*4340*/  USEL UR8, URZ, 0x1, UP1 ;  /* 0x00000001ff087887 */ /* 0x000fe40008800000 */
[----:B------:R-:W-:-:S04]  /*4350*/  USEL UR9, UR9, URZ, UP1 ;  /* 0x000000ff09097287 */ /* 0x000fc80008800000 */
[----:B------:R-:W-:Y:S01]  /*4360*/  ULEA UR9, UR9, UR5, 0x3 ;  /* 0x0000000509097291 */ /* 0x000fe2000f8e18ff */
[----:B------:R-:W-:-:S04]  /*4370*/  LOP3.LUT R2, R2, UR8, RZ, 0x3c, !PT ;  /* 0x0000000802027c12 */ /* 0x000fc8000f8e3cff */
[----:B------:R-:W-:Y:S01]  /*4380*/  SHF.L.U32 R2, R2, 0x1f, RZ ;  /* 0x0000001f02027819 */ /* 0x000fe200000006ff */
[----:B-1----:R-:W-:-:S04]  /*4390*/  IMAD.U32 R0, RZ, RZ, UR9 ;  /* 0x00000009ff007e24 */ /* 0x002fc8000f8e00ff */
[----:B------:R1:W2:Y:S03]  /*43a0*/  SYNCS.PHASECHK.TRANS64.TRYWAIT P0, [R0+URZ], R2 ;  /* 0x00000002000075a7 */ /* 0x0002a600080011ff */
[----:B--2---:R-:W-:Y:S05]  /*43b0*/  @!P0 NANOSLEEP.SYNCS 0x989680 ;  /* 0x009896800000895d */ /* 0x004fea0003900000 */
[----:B------:R-:W2:Y:S02]  /*43c0*/  @!P0 SYNCS.PHASECHK.TRANS64 P0, [R0+URZ], R2 ;  /* 0x00000002000085a7 */ /* 0x000ea400080010ff */
[----:B--2---:R-:W-:Y:S05]  /*43d0*/  @P0 BRA `(.L_x_89) ;  /* 0x0000000000200947 */ /* 0x004fea0003800000 */
.L_x_90:
[----:B--2---:R2:W4:Y:S02]  /*43e0*/  SYNCS.PHASECHK.TRANS64.TRYWAIT P0, [R0+URZ], R2 ;  /* 0x00000002000075a7 */ /* 0x00452400080011ff */
[----:B----4-:R-:W-:Y:S05]  /*43f0*/  @!P0 NANOSLEEP.SYNCS 0x989680 ;  /* 0x009896800000895d */ /* 0x010fea0003900000 */
[----:B------:R-:W4:Y:S02]  /*4400*/  @!P0 SYNCS.PHASECHK.TRANS64 P0, [R0+URZ], R2 ;  /* 0x00000002000085a7 */ /* 0x000f2400080010ff */
[----:B----4-:R-:W-:Y:S05]  /*4410*/  @!P0 BRA `(.L_x_90) ;  /* 0xfffffffc00f08947 */ /* 0x010fea000383ffff */
[----:B------:R-:W-:Y:S05]  /*4420*/  BRA `(.L_x_89) ;  /* 0x00000000000c7947 */ /* 0x000fea0003800000 */
.L_x_85:
[----:B------:R-:W-:-:S04]  /*4430*/  UIADD3 UR5, UPT, UPT, UR7, 0x1a0, URZ ;  /* 0x000001a007057890 */ /* 0x000fc8000fffe0ff */
[----:B------:R-:W-:-:S09]  /*4440*/  UPRMT UR5, UR4, 0x654, UR5 ;  /* 0x0000065404057896 */ /* 0x000fd20008000005 */
[----:B------:R-:W-:Y:S03]  /*4450*/  SYNCS.ARRIVE.TRANS64.RED.A1T0 RZ, [UR5], RZ ;  /* 0x000000ffffff79a7 */ /* 0x000fe60008100405 */
.L_x_89:
[----:B-12---:R-:W-:Y:S01]  /*4460*/  SHF.L.U32 R2, RZ, 0x1f, RZ ;  /* 0x0000001fff027819 */ /* 0x006fe200000006ff */
[----:B------:R-:W-:Y:S01]  /*4470*/  UIADD3 UR5, UPT, UPT, UR7, 0x1a0, URZ ;  /* 0x000001a007057890 */ /* 0x000fe2000fffe0ff */
[----:B------:R-:W-:Y:S02]  /*4480*/  PLOP3.LUT P0, PT, PT, PT, UP0, 0x80, 0x8 ;  /* 0x000000000008781c */ /* 0x000fe40003f0f008 */
[----:B------:R-:W1:Y:S02]  /*4490*/  SYNCS.PHASECHK.TRANS64.TRYWAIT P1, [UR7+0x1a0], R2 ;  /* 0x0001a002ff0075a7 */ /* 0x000e640008021107 */
[----:B-1----:R-:W-:Y:S09]  /*44a0*/  @!P1 BRA `(.L_x_91) ;  /* 0x0000005400809947 */ /* 0x002ff20003800000 */
.L_x_207:
[----:B------:R-:W-:Y:S01]  /*44b0*/  @!UP0 UPRMT UR5, UR4, 0x654, UR5 ;  /* 0x0000065404058896 */ /* 0x000fe20008000005 */
[----:B------:R-:W-:Y:S02]  /*44c0*/  UMOV UR8, 0xffff ;  /* 0x0000ffff00087882 */ /* 0x000fe40000000000 */
[----:B------:R-:W-:-:S06]  /*44d0*/  UMOV UR4, 0x1 ;  /* 0x0000000100047882 */ /* 0x000fcc0000000000 */
[----:B------:R-:W-:Y:S01]  /*44e0*/  @!P0 SYNCS.ARRIVE.TRANS64.RED.A1T0 RZ, [UR5], RZ ;  /* 0x000000ffffff89a7 */ /* 0x000fe20008100405 */
[----:B------:R-:W-:Y:S01]  /*44f0*/  NOP ;  /* 0x0000000000007918 */ /* 0x000fe20000000000 */
[----:B-1----:R-:W1:Y:S01]  /*4500*/  LDS R0, [UR6+0x14] ;  /* 0x00001406ff007984 */ /* 0x002e620008000800 */
[----:B------:R-:W-:-:S04]  /*4510*/  ULOP3.LUT UR5, UR21, 0xffff, URZ, 0xc0, !UPT ;  /* 0x0000ffff15057892 */ /* 0x000fc8000f8ec0ff */
[----:B------:R-:W-:-:S04]  /*4520*/  USHF.R.U32.HI UR5, URZ, 0x5, UR5 ;  /* 0x00000005ff057899 */ /* 0x000fc80008011605 */
[----:B------:R-:W-:Y:S02]  /*4530*/  USHF.L.U32 UR8, UR8, UR5, URZ ;  /* 0x0000000508087299 */ /* 0x000fe400080006ff */
[----:B------:R-:W-:-:S04]  /*4540*/  USHF.L.U32 UR4, UR4, UR5, URZ ;  /* 0x0000000504047299 */ /* 0x000fc800080006ff */
[----:B-1----:R-:W-:-:S04]  /*4550*/  LOP3.LUT R0, R0, UR8, RZ, 0xc0, !PT ;  /* 0x0000000800007c12 */ /* 0x002fc8000f8ec0ff */
[----:B------:R-:W-:-:S13]  /*4560*/  ISETP.NE.AND P0, PT, R0, UR8, PT ;  /* 0x0000000800007c0c */ /* 0x000fda000bf05270 */
[----:B------:R-:W-:Y:S05]  /*4570*/  @P0 BRA `(.L_x_92) ;  /* 0x0000000000580947 */ /* 0x000fea0003800000 */
[----:B------:R-:W1:Y:S02]  /*4580*/  LDS R0, [UR6+0x18] ;  /* 0x00001806ff007984 */ /* 0x000e640008000800 */
[----:B-1----:R-:W-:-:S04]  /*4590*/  LOP3.LUT R0, R0, UR4, RZ, 0xc0, !PT ;  /* 0x0000000400007c12 */ /* 0x002fc8000f8ec0ff */
[----:B------:R-:W-:-:S13]  /*45a0*/  ISETP.NE.AND P0, PT, R0, UR4, PT ;  /* 0x0000000400007c0c */ /* 0x000fda000bf05270 */
[----:B------:R-:W-:Y:S05]  /*45b0*/  @P0 BRA `(.L_x_93) ;  /* 0x00000000003c0947 */ /* 0x000fea0003800000 */
[----:B------:R-:W1:Y:S01]  /*45c0*/  S2R R2, SR_LANEID ;  /* 0x0000000000027919 */ /* 0x000e620000000000 */
[----:B------:R-:W-:Y:S01]  /*45d0*/  ULOP3.LUT UR8, URZ, UR8, URZ, 0x33, !UPT ;  /* 0x00000008ff087292 */ /* 0x000fe2000f8e33ff */
[----:B------:R-:W-:Y:S02]  /*45e0*/  VOTEU.ANY UR7, UPT, PT ;  /* 0x0000000000077886 */ /* 0x000fe400038e0100 */
[----:B------:R-:W-:-:S03]  /*45f0*/  UFLO.U32 UR7, UR7 ;  /* 0x00000007000772bd */ /* 0x000fc600080e0000 */
[----:B------:R-:W-:-:S04]  /*4600*/  IMAD.U32 R0, RZ, RZ, UR8 ;  /* 0x00000008ff007e24 */ /* 0x000fc8000f8e00ff */
[----:B------:R2:W3:Y:S02]  /*4610*/  REDUX UR5, R0 ;  /* 0x00000000000573c4 */ /* 0x0004e40000000000 */
[----:B------:R1:W-:Y:S02]  /*4620*/  UTCATOMSWS.AND URZ, UR8 ;  /* 0x0000000800ff79e3 */ /* 0x0003e40008000000 */
[----:B-1----:R-:W-:Y:S02]  /*4630*/  ISETP.EQ.U32.AND P0, PT, R2, UR7, PT ;  /* 0x0000000702007c0c */ /* 0x002fe4000bf02070 */
[----:B--2---:R-:W-:Y:S02]  /*4640*/  LOP3.LUT R0, RZ, UR4, RZ, 0x33, !PT ;  /* 0x00000004ff007c12 */ /* 0x004fe4000f8e33ff */
[----:B---3--:R-:W-:Y:S02]  /*4650*/  MOV R2, UR5 ;  /* 0x0000000500027c02 */ /* 0x008fe40008000f00 */
[----:B------:R-:W1:Y:S07]  /*4660*/  REDUX UR4, R0 ;  /* 0x00000000000473c4 */ /* 0x000e6e0000000000 */
[----:B------:R2:W-:Y:S01]  /*4670*/  @P0 ATOMS.AND RZ, [UR6+0x14], R2 ;  /* 0x00001402ffff098c */ /* 0x0005e2000a800006 */
[----:B-1----:R-:W-:-:S05]  /*4680*/  IMAD.U32 R0, RZ, RZ, UR4 ;  /* 0x00000004ff007e24 */ /* 0x002fca000f8e00ff */
[----:B------:R2:W-:Y:S01]  /*4690*/  @P0 ATOMS.AND RZ, [UR6+0x18], R0 ;  /* 0x00001800ffff098c */ /* 0x0005e2000a800006 */
[----:B------:R-:W-:Y:S05]  /*46a0*/  BRA `(.L_x_94) ;  /* 0x0000000000147947 */ /* 0x000fea0003800000 */
.L_x_93:
[----:B------:R-:W-:Y:S02]  /*46b0*/  MOV R2, 0x46d0 ;  /* 0x000046d000027802 */ /* 0x000fe40000000f00 */
[----:B---345:R-:W-:Y:S05]  /*46c0*/  CALL.REL.NOINC `($__internal_0_$__cuda_sm10x_tcgen05_guardrail_trap_col_being_dealloced_not_returned_by_alloc) ;  /* 0x0000005800607944 */ /* 0x038fea0003c00000 */
[----:B------:R-:W-:Y:S05]  /*46d0*/  BRA `(.L_x_94) ;  /* 0x0000000000087947 */ /* 0x000fea0003800000 */
.L_x_92:
[----:B------:R-:W-:Y:S02]  /*46e0*/  MOV R2, 0x4700 ;  /* 0x0000470000027802 */ /* 0x000fe40000000f00 */
[----:B---345:R-:W-:Y:S05]  /*46f0*/  CALL.REL.NOINC `($__internal_2_$__cuda_sm10x_tcgen05_guardrail_trap_unallocated_columns_being_dealloced) ;  /* 0x00000058006c7944 */ /* 0x038fea0003c00000 */
.L_x_94:
[----:B------:R-:W-:Y:S01]  /*4700*/  NOP ;  /* 0x0000000000007918 */ /* 0x000fe20000000000 */
[----:B----4-:R-:W-:Y:S05]  /*4710*/  EXIT ;  /* 0x000000000000794d */ /* 0x010fea0003800000 */
.L_x_65:
[----:B------:R-:W-:-:S09]  /*4720*/  UISETP.NE.OR UP5, UPT, UR10, 0x3, !UP5 ;  /* 0x000000030a00788c */ /* 0x000fd2000efa5670 */
[----:B------:R-:W-:Y:S05]  /*4730*/  BRA.U UP5, `(.L_x_95) ;  /* 0x0000001105787547 */ /* 0x000fea000b800000 */
[----:B------:R-:W1:Y:S01]  /*4740*/  LDCU.64 UR6, c[0x0][0x888] ;  /* 0x00011100ff0677ac */ /* 0x000e620008000a00 */
[----:B------:R-:W2:Y:S01]  /*4750*/  LDC R0, c[0x0][0xb30] ;  /* 0x0002cc00ff007b82 */ /* 0x000ea20000000800 */
[----:B------:R-:W-:Y:S02]  /*4760*/  HFMA2 R27, -RZ, RZ, 0, 0 ;  /* 0x00000000ff1b7431 */ /* 0x000fe400000001ff */
[----:B------:R-:W-:Y:S01]  /*4770*/  IMAD.MOV.U32 R30, RZ, RZ, 0x1 ;  /* 0x00000001ff1e7424 */ /* 0x000fe200078e00ff */
[----:B------:R-:W3:Y:S01]  /*4780*/  LDCU.64 UR4, c[0x0][0x890] ;  /* 0x00011200ff0477ac */ /* 0x000ee20008000a00 */
[----:B------:R-:W-:Y:S01]  /*4790*/  IMAD.MOV.U32 R29, RZ, RZ, RZ ;  /* 0x000000ffff1d7224 */ /* 0x000fe200078e00ff */
[----:B------:R-:W-:Y:S01]  /*47a0*/  MOV R25, 0x1000 ;  /* 0x0000100000197802 */ /* 0x000fe20000000f00 */
[----:B------:R-:W-:Y:S01]  /*47b0*/  UPLOP3.LUT UP1, UPT, UPT, UPT, UPT, 0x40, 0x4 ;  /* 0x000000000004789c */ /* 0x000fe20003f2e870 */
[----:B------:R-:W4:Y:S08]  /*47c0*/  LDC R24, c[0x0][0x370] ;  /* 0x0000dc00ff187b82 */ /* 0x000f300000000800 */
[----:B------:R-:W4:Y:S01]  /*47d0*/  LDC R3, c[0x0][0xb0c] ;  /* 0x0002c300ff037b82 */ /* 0x000f220000000800 */
[----:B-1----:R-:W-:-:S03]  /*47e0*/  UISETP.NE.U32.AND UP3, UPT, UR6, URZ, UPT ;  /* 0x000000ff0600728c */ /* 0x002fc6000bf65070 */
[----:B------:R-:W-:Y:S01]  /*47f0*/  UMOV UR6, 0x400 ;  /* 0x0000040000067882 */ /* 0x000fe20000000000 */
[----:B------:R-:W-:Y:S02]  /*4800*/  UISETP.NE.AND.EX UP3, UPT, UR7, URZ, UPT, UP3 ;  /* 0x000000ff0700728c */ /* 0x000fe4000bf65330 */
[----:B------:R-:W-:Y:S01]  /*4810*/  ULEA UR6, UR45, UR6, 0x18 ;  /* 0x000000062d067291 */ /* 0x000fe2000f8ec0ff */
[----:B------:R-:W1:Y:S01]  /*4820*/  LDC R18, c[0x0][0xb20] ;  /* 0x0002c800ff127b82 */ /* 0x000e620000000800 */
[----:B---3--:R-:W-:Y:S01]  /*4830*/  UISETP.NE.U32.AND UP4, UPT, UR4, URZ, UPT ;  /* 0x000000ff0400728c */ /* 0x008fe2000bf85070 */
[----:B--2---:R-:W-:Y:S01]  /*4840*/  ISETP.NE.AND P1, PT, R0, 0x1, PT ;  /* 0x000000010000780c */ /* 0x004fe20003f25270 */
[----:B------:R-:W-:Y:S02]  /*4850*/  UIADD3 UR7, UPT, UPT, UR6, 0xe8, URZ ;  /* 0x000000e806077890 */ /* 0x000fe4000fffe0ff */
[----:B------:R-:W-:Y:S02]  /*4860*/  UIADD3 UR41, UPT, UPT, UR6, 0xd0, URZ ;  /* 0x000000d006297890 */ /* 0x000fe4000fffe0ff */
[----:B------:R-:W-:Y:S01]  /*4870*/  UIADD3 UR33, UPT, UPT, UR6, 0xd8, URZ ;  /* 0x000000d806217890 */ /* 0x000fe2000fffe0ff */
[----:B-----5:R-:W2:Y:S01]  /*4880*/  LDC.64 R32, c[0x0][0x348] ;  /* 0x0000d200ff207b82 */ /* 0x020ea20000000a00 */
[----:B------:R-:W-:-:S02]  /*4890*/  UIADD3 UR25, UPT, UPT, UR6, 0xe0, URZ ;  /* 0x000000e006197890 */ /* 0x000fc4000fffe0ff */
[----:B------:R-:W-:Y:S02]  /*48a0*/  UPRMT UR7, UR45, 0x654, UR7 ;  /* 0x000006542d077896 */ /* 0x000fe40008000007 */
[----:B------:R-:W-:-:S03]  /*48b0*/  UISETP.NE.AND.EX UP4, UPT, UR5, URZ, UPT, UP4 ;  /* 0x000000ff0500728c */ /* 0x000fc6000bf85340 */
[----:B------:R-:W3:Y:S08]  /*48c0*/  LDC.64 R16, c[0x0][0xb10] ;  /* 0x0002c400ff107b82 */ /* 0x000ef00000000a00 */
[----:B------:R-:W1:Y:S08]  /*48d0*/  LDC.64 R6, c[0x0][0xb18] ;  /* 0x0002c600ff067b82 */ /* 0x000e700000000a00 */
[----:B------:R-:W1:Y:S08]  /*48e0*/  LDC.64 R4, c[0x0][0xb28] ;  /* 0x0002ca00ff047b82 */ /* 0x000e700000000a00 */
[----:B----4-:R-:W1:Y:S02]  /*48f0*/  LDC R19, c[0x0][0x374] ;  /* 0x0000dd00ff137b82 */ /* 0x010e640000000800 */
.L_x_106:
[----:B------:R-:W-:Y:S02]  /*4900*/  LEA R0, R29, UR6, 0x3 ;  /* 0x000000061d007c11 */ /* 0x000fe4000f8e18ff */
[----:B------:R-:W-:Y:S02]  /*4910*/  SHF.L.U32 R2, R27, 0x1f, RZ ;  /* 0x0000001f1b027819 */ /* 0x000fe400000006ff */
[----:B------:R-:W-:Y:S02]  /*4920*/  LEA R20, R29, UR6, 0x4 ;  /* 0x000000061d147c11 */ /* 0x000fe4000f8e20ff */
[----:B----4-:R-:W4:Y:S02]  /*4930*/  SYNCS.PHASECHK.TRANS64.TRYWAIT P0, [R0+URZ+0x120], R2 ;  /* 0x00012002000075a7 */ /* 0x010f2400080011ff */
[----:B----4-:R-:W-:Y:S05]  /*4940*/  @!P0 BRA `(.L_x_96) ;  /* 0x0000005000708947 */ /* 0x010fea0003800000 */
.L_x_208:
[----:B------:R-:W-:Y:S01]  /*4950*/  ISETP.GE.AND P0, PT, R28, 0x1, PT ;  /* 0x000000011c00780c */ /* 0x000fe20003f06270 */
[----:B------:R-:W5:Y:S01]  /*4960*/  LDS.128 R20, [R20+0x1b0] ;  /* 0x0001b00014147984 */ /* 0x000f620000000c00 */
[----:B----4-:R-:W-:Y:S01]  /*4970*/  VIADD R0, R0, 0x130 ;  /* 0x0000013000007836 */ /* 0x010fe20000000000 */
[----:B------:R-:W-:Y:S01]  /*4980*/  @!PT LDS RZ, [RZ] ;  /* 0x00000000fffff984 */ /* 0x000fe20000000800 */
[----:B------:R-:W-:Y:S01]  /*4990*/  @!PT LDS RZ, [RZ] ;  /* 0x00000000fffff984 */ /* 0x000fe20000000800 */
[----:B------:R-:W-:Y:S01]  /*49a0*/  @!PT LDS RZ, [RZ] ;  /* 0x00000000fffff984 */ /* 0x000fe20000000800 */
[----:B------:R-:W-:Y:S01]  /*49b0*/  @!PT LDS RZ, [RZ] ;  /* 0x00000000fffff984 */ /* 0x000fe20000000800 */
[----:B------:R4:W-:Y:S06]  /*49c0*/  MEMBAR.ALL.CTA ;  /* 0x0000000000007992 */ /* 0x0009ec0000008000 */
[----:B----4-:R-:W4:Y:S01]  /*49d0*/  FENCE.VIEW.ASYNC.S ;  /* 0x00000000000073c6 */ /* 0x010f220000000000 */
[----:B------:R-:W-:Y:S04]  /*49e0*/  PRMT R0, RZ, 0x654, R0 ;  /* 0x00000654ff007816 */ /* 0x000fe80000000000 */
[----:B----4-:R4:W-:Y:S01]  /*49f0*/  SYNCS.ARRIVE.TRANS64.RED.A1T0 RZ, [R0+URZ], RZ ;  /* 0x000000ff00ff79a7 */ /* 0x0109e200081004ff */
[----:B-----5:R-:W-:Y:S11]  /*4a00*/  LOP3.LUT P3, RZ, R22, 0x1, RZ, 0xc0, !PT ;  /* 0x0000000116ff7812 */ /* 0x020ff6000786c0ff */
[----:B------:R-:W-:Y:S02]  /*4a10*/  @!UPT UIADD3 URZ, UPT, UPT, URZ, URZ, URZ ;  /* 0x000000fffffff290 */ /* 0x000fe4000fffe0ff */
[----:B------:R-:W-:Y:S02]  /*4a20*/  @P3 MOV R11, R20 ;  /* 0x00000014000b3202 */ /* 0x000fe40000000f00 */
[----:B------:R-:W-:Y:S01]  /*4a30*/  @P3 LOP3.LUT R10, R21, 0xffff, RZ, 0xc0, !PT ;  /* 0x0000ffff150a3812 */ /* 0x000fe200078ec0ff */
[----:B----4-:R-:W-:Y:S06]  /*4a40*/  @!P0 BRA `(.L_x_97) ;  /* 0x0000000000a48947 */ /* 0x010fec0003800000 */
[-C--:B-1----:R-:W-:Y:S01]  /*4a50*/  IMAD.HI.U32 R0, R19, R7.reuse, RZ ;  /* 0x0000000713007227 */ /* 0x082fe200078e00ff */
[----:B------:R-:W-:Y:S02]  /*4a60*/  ISETP.NE.AND P0, PT, R6, 0x1, PT ;  /* 0x000000010600780c */ /* 0x000fe40003f05270 */
[----:B------:R-:W-:Y:S01]  /*4a70*/  ISETP.NE.AND P2, PT, R28, 0x1, PT ;  /* 0x000000011c00780c */ /* 0x000fe20003f45270 */
[----:B---3--:R-:W-:Y:S01]  /*4a80*/  IMAD.HI.U32 R9, R24, R16, RZ ;  /* 0x0000001018097227 */ /* 0x008fe200078e00ff */
[----:B------:R-:W-:Y:S02]  /*4a90*/  SHF.R.U32.HI R0, RZ, R18, R0 ;  /* 0x00000012ff007219 */ /* 0x000fe40000011600 */
[----:B------:R-:W-:Y:S01]  /*4aa0*/  ISETP.NE.AND P4, PT, R3, 0x1, PT ;  /* 0x000000010300780c */ /* 0x000fe20003f85270 */
[----:B------:R-:W-:Y:S01]  /*4ab0*/  IMAD.HI.U32 R13, R10, R7, RZ ;  /* 0x000000070a0d7227 */ /* 0x000fe200078e00ff */
[----:B------:R-:W-:Y:S02]  /*4ac0*/  SHF.R.U32.HI R9, RZ, R17, R9 ;  /* 0x00000011ff097219 */ /* 0x000fe40000011609 */
[----:B------:R-:W-:Y:S01]  /*4ad0*/  SEL R0, R19, R0, !P0 ;  /* 0x0000000013007207 */ /* 0x000fe20004000000 */
[----:B------:R-:W-:Y:S01]  /*4ae0*/  IMAD.HI.U32 R12, R11, R16, RZ ;  /* 0x000000100b0c7227 */ /* 0x000fe200078e00ff */
[----:B------:R-:W-:Y:S03]  /*4af0*/  SEL R9, R24, R9, !P4 ;  /* 0x0000000918097207 */ /* 0x000fe60006000000 */
[-C--:B------:R-:W-:Y:S01]  /*4b00*/  IMAD.HI.U32 R8, R0, R4.reuse, RZ ;  /* 0x0000000400087227 */ /* 0x080fe200078e00ff */
[----:B------:R-:W-:Y:S03]  /*4b10*/  SHF.R.U32.HI R12, RZ, R17, R12 ;  /* 0x00000011ff0c7219 */ /* 0x000fe6000001160c */
[----:B------:R-:W-:Y:S01]  /*4b20*/  IMAD.HI.U32 R2, R9, R4, RZ ;  /* 0x0000000409027227 */ /* 0x000fe200078e00ff */
[-C--:B------:R-:W-:Y:S02]  /*4b30*/  @P2 SHF.R.U32.HI R0, RZ, R5.reuse, R8 ;  /* 0x00000005ff002219 */ /* 0x080fe40000011608 */
[----:B------:R-:W-:Y:S02]  /*4b40*/  SHF.R.U32.HI R8, RZ, R18, R13 ;  /* 0x00000012ff087219 */ /* 0x000fe4000001160d */
[----:B------:R-:W-:Y:S01]  /*4b50*/  @P2 SHF.R.U32.HI R9, RZ, R5, R2 ;  /* 0x00000005ff092219 */ /* 0x000fe20000011602 */
[----:B------:R-:W-:Y:S01]  /*4b60*/  IMAD R0, R28, R0, RZ ;  /* 0x000000001c007224 */ /* 0x000fe200078e02ff */
[----:B------:R-:W-:Y:S02]  /*4b70*/  SEL R8, R10, R8, !P0 ;  /* 0x000000080a087207 */ /* 0x000fe40004000000 */
[----:B------:R-:W-:Y:S01]  /*4b80*/  SEL R2, R11, R12, !P4 ;  /* 0x0000000c0b027207 */ /* 0x000fe20006000000 */
[----:B------:R-:W-:Y:S01]  /*4b90*/  IMAD R12, R28, R9, RZ ;  /* 0x000000091c0c7224 */ /* 0x000fe200078e02ff */
[C---:B------:R-:W-:Y:S01]  /*4ba0*/  ISETP.GE.AND P0, PT, R8.reuse, R0, PT ;  /* 0x000000000800720c */ /* 0x040fe20003f06270 */
[----:B------:R-:W-:Y:S03]  /*4bb0*/  IMAD.HI.U32 R0, R8, R4, RZ ;  /* 0x0000000408007227 */ /* 0x000fe600078e00ff */
[----:B------:R-:W-:Y:S02]  /*4bc0*/  ISETP.GE.OR P0, PT, R2, R12, P0 ;  /* 0x0000000c0200720c */ /* 0x000fe40000706670 */
[-C--:B------:R-:W-:Y:S04]  /*4bd0*/  SHF.R.U32.HI R0, RZ, R5.reuse, R0 ;  /* 0x00000005ff007219 */ /* 0x080fe80000011600 */
[----:B------:R-:W-:Y:S05]  /*4be0*/  SEL R13, R8, R0, !P2 ;  /* 0x00000000080d7207 */ /* 0x000fea0005000000 */
[----:B------:R-:W-:Y:S02]  /*4bf0*/  IMAD.MOV R12, RZ, RZ, -R13 ;  /* 0x000000ffff0c7224 */ /* 0x000fe400078e0a0d */
[----:B------:R-:W-:Y:S04]  /*4c00*/  @!P0 IMAD.HI.U32 R0, R2, R4, RZ ;  /* 0x0000000402008227 */ /* 0x000fe800078e00ff */
[----:B------:R-:W-:Y:S01]  /*4c10*/  IMAD R12, R28, R12, R8 ;  /* 0x0000000c1c0c7224 */ /* 0x000fe200078e0208 */
[----:B------:R-:W-:Y:S04]  /*4c20*/  @!P0 SHF.R.U32.HI R0, RZ, R5, R0 ;  /* 0x00000005ff008219 */ /* 0x000fe80000011600 */
[----:B------:R-:W-:Y:S04]  /*4c30*/  @!P0 SEL R0, R2, R0, !P2 ;  /* 0x0000000002008207 */ /* 0x000fe80005000000 */
[----:B------:R-:W-:Y:S01]  /*4c40*/  @!P0 IADD3 R13, PT, PT, R13, -R0, RZ ;  /* 0x800000000d0d8210 */ /* 0x000fe20007ffe0ff */
[----:B------:R-:W-:Y:S01]  /*4c50*/  @!P0 IMAD R0, R9, R12, R0 ;  /* 0x0000000c09008224 */ /* 0x000fe200078e0200 */
[----:B------:R-:W-:Y:S01]  /*4c60*/  IADD3 R9, PT, PT, -R8, RZ, RZ ;  /* 0x000000ff08097210 */ /* 0x000fe20007ffe1ff */
[--C-:B------:R-:W-:Y:S02]  /*4c70*/  IMAD.MOV R12, RZ, RZ, -R2.reuse ;  /* 0x000000ffff0c7224 */ /* 0x100fe400078e0a02 */
[----:B------:R-:W-:Y:S02]  /*4c80*/  @!P0 IMAD R8, R13, R28, R2 ;  /* 0x0000001c0d088224 */ /* 0x000fe400078e0202 */
[----:B------:R-:W-:Y:S02]  /*4c90*/  @!P0 IMAD.MOV.U32 R2, RZ, RZ, R0 ;  /* 0x000000ffff028224 */ /* 0x000fe400078e0000 */
[----:B------:R-:W-:Y:S02]  /*4ca0*/  IMAD R11, R3, R12, R11 ;  /* 0x0000000c030b7224 */ /* 0x000fe400078e020b */
[----:B------:R-:W-:Y:S02]  /*4cb0*/  IMAD R10, R6, R9, R10 ;  /* 0x00000009060a7224 */ /* 0x000fe400078e020a */
[----:B------:R-:W-:Y:S02]  /*4cc0*/  IMAD R11, R2, R3, R11 ;  /* 0x00000003020b7224 */ /* 0x000fe400078e020b */
[----:B------:R-:W-:Y:S02]  /*4cd0*/  IMAD R10, R8, R6, R10 ;  /* 0x00000006080a7224 */ /* 0x000fe400078e020a */
.L_x_97:
[----:B------:R-:W-:Y:S05]  /*4ce0*/  BRA.U UP1, `(.L_x_98) ;  /* 0x0000000101107547 */ /* 0x000fea000b800000 */
[----:B------:R-:W-:Y:S04]  /*4cf0*/  MOV R2, UR13 ;  /* 0x0000000d00027c02 */ /* 0x000fe80008000f00 */
[----:B------:R-:W-:Y:S04]  /*4d00*/  SHF.L.U32 R2, R2, 0x1f, RZ ;  /* 0x0000001f02027819 */ /* 0x000fe800000006ff */
[----:B------:R-:W4:Y:S02]  /*4d10*/  SYNCS.PHASECHK.TRANS64.TRYWAIT P0, [UR6+0x118], R2 ;  /* 0x00011802ff0075a7 */ /* 0x000f240008001106 */
[----:B----4-:R-:W-:Y:S05]  /*4d20*/  @!P0 BRA `(.L_x_99) ;  /* 0x0000004c008c8947 */ /* 0x010fea0003800000 */
.L_x_98:
[----:B------:R-:W-:Y:S02]  /*4d30*/  R2UR UR42, R15 ;  /* 0x000000000f2a72ca */ /* 0x000fe400000e0000 */
[----:B------:R-:W-:Y:S02]  /*4d40*/  R2UR UR43, R14 ;  /* 0x000000000e2b72ca */ /* 0x000fe400000e0000 */
[----:B------:R-:W-:Y:S02]  /*4d50*/  ISETP.NE.U32.AND P2, PT, RZ, UR4, PT ;  /* 0x00000004ff007c0c */ /* 0x000fe4000bf45070 */
[----:B------:R-:W-:Y:S02]  /*4d60*/  SHF.L.U32 R14, R30, 0x1f, RZ ;  /* 0x0000001f1e0e7819 */ /* 0x000fe400000006ff */
[----:B------:R-:W-:Y:S05]  /*4d70*/  ISETP.NE.AND.EX P2, PT, RZ, UR5, PT, P2 ;  /* 0x00000005ff007c0c */ /* 0x000fea000bf45320 */
[----:B------:R-:W-:Y:S02]  /*4d80*/  USHF.L.U32 UR42, UR42, 0x7, URZ ;  /* 0x000000072a2a7899 */ /* 0x000fe400080006ff */
[----:B------:R-:W-:Y:S01]  /*4d90*/  USHF.L.U32 UR43, UR43, 0x6, URZ ;  /* 0x000000062b2b7899 */ /* 0x000fe200080006ff */
[----:B------:R-:W-:Y:S11]  /*4da0*/  BRA.U !UP4, `(.L_x_100) ;  /* 0x000000010c347547 */ /* 0x000ff6000b800000 */
[----:B------:R-:W-:Y:S01]  /*4db0*/  UPLOP3.LUT UP0, UPT, UPT, UPT, UP3, 0x80, 0x8 ;  /* 0x000000000008789c */ /* 0x000fe20003f0f030 */
[----:B----4-:R-:W-:Y:S02]  /*4dc0*/  HFMA2 R0, -RZ, RZ, 0, 5.9604644775390625e-08 ;  /* 0x00000001ff007431 */ /* 0x010fe400000001ff */
[----:B------:R-:W-:Y:S03]  /*4dd0*/  IMAD.MOV.U32 R66, RZ, RZ, 0x1 ;  /* 0x00000001ff427424 */ /* 0x000fe600078e00ff */
[----:B------:R-:W-:Y:S05]  /*4de0*/  PLOP3.LUT P0, PT, PT, PT, UP0, 0x80, 0x8 ;  /* 0x000000000008781c */ /* 0x000fea0003f0f008 */
[----:B------:R-:W4:Y:S01]  /*4df0*/  @UP0 LDCU.64 UR10, c[0x0][0x888] ;  /* 0x00011100ff0a07ac */ /* 0x000f220008000a00 */
[----:B------:R-:W-:Y:S07]  /*4e00*/  @UP0 UIMAD UR8, UR52, UR4, URZ ;  /* 0x00000004340802a4 */ /* 0x000fee000f8e02ff */
[----:B------:R-:W-:Y:S01]  /*4e10*/  @!P0 PRMT R66, R0, 0x7610, R66 ;  /* 0x0000761000428816 */ /* 0x000fe20000000042 */
[----:B----4-:R-:W-:Y:S03]  /*4e20*/  @UP0 UIMAD.WIDE UR10, UR8, 0x4, UR10 ;  /* 0x00000004080a08a5 */ /* 0x010fe6000f8e020a */
[----:B------:R-:W4:Y:S03]  /*4e30*/  @!UP0 LDCU UR8, c[0x0][0x880] ;  /* 0x00011000ff0887ac */ /* 0x000f260008000800 */
[----:B------:R-:W-:Y:S01]  /*4e40*/  IMAD.U32 R8, RZ, RZ, UR10 ;  /* 0x0000000aff087e24 */ /* 0x000fe2000f8e00ff */
[----:B------:R-:W-:Y:S05]  /*4e50*/  MOV R9, UR11 ;  /* 0x0000000b00097c02 */ /* 0x000fea0008000f00 */
[----:B------:R1:W5:Y:S02]  /*4e60*/  @P0 LDG.E R35, desc[UR46][R8.64] ;  /* 0x0000002e08230981 */ /* 0x000364000c1e1900 */
[----:B-1--4-:R-:W-:Y:S07]  /*4e70*/  @!P0 IMAD.U32 R35, RZ, RZ, UR8 ;  /* 0x00000008ff238e24 */ /* 0x012fee000f8e00ff */
.L_x_100:
[----:B-----5:R-:W-:Y:S01]  /*4e80*/  @!P2 FSETP.EQ.AND P0, PT, R35, RZ, PT ;  /* 0x000000ff2300a20b */ /* 0x020fe20003f02000 */
[----:B------:R-:W-:Y:S01]  /*4e90*/  @!UPT UIADD3 URZ, UPT, UPT, URZ, URZ, URZ ;  /* 0x000000fffffff290 */ /* 0x000fe2000fffe0ff */
[----:B------:R-:W-:Y:S11]  /*4ea0*/  @!P2 BRA `(.L_x_101) ;  /* 0x000000000014a947 */ /* 0x000ff60003800000 */
[----:B------:R-:W-:Y:S02]  /*4eb0*/  LOP3.LUT P2, RZ, R66, 0xff, RZ, 0xc0, !PT ;  /* 0x000000ff42ff7812 */ /* 0x000fe4000784c0ff */
[----:B------:R-:W-:Y:S04]  /*4ec0*/  PLOP3.LUT P0, PT, PT, PT, UP0, 0x80, 0x8 ;  /* 0x000000000008781c */ /* 0x000fe80003f0f008 */
[----:B------:R-:W-:Y:S07]  /*4ed0*/  PLOP3.LUT P0, PT, P0, PT, PT, 0x8, 0x80 ;  /* 0x000000000080781c */ /* 0x000fee000070e170 */
[----:B------:R-:W-:Y:S11]  /*4ee0*/  @P2 FSETP.EQ.AND P0, PT, R35, RZ, PT ;  /* 0x000000ff2300220b */ /* 0x000ff60003f02000 */
[----:B------:R-:W-:Y:S02]  /*4ef0*/  @!UPT UIADD3 URZ, UPT, UPT, URZ, URZ, URZ ;  /* 0x000000fffffff290 */ /* 0x000fe4000fffe0ff */
.L_x_101:
[----:B------:R-:W5:Y:S01]  /*4f00*/  SYNCS.PHASECHK.TRANS64.TRYWAIT P2, [UR6+0xf0], R14 ;  /* 0x0000f00eff0075a7 */ /* 0x000f620008041106 */
[----:B------:R-:W-:Y:S04]  /*4f10*/  ELECT P4, URZ, PT ;  /* 0x0000000000ff782f */ /* 0x000fe80003880000 */
[----:B------:R-:W-:Y:S11]  /*4f20*/  PLOP3.LUT P4, PT, P0, P4, PT, 0xf2, 0x2f ;  /* 0x00000000002f781c */ /* 0x000ff60000789e72 */
[----:B------:R-:W-:Y:S02]  /*4f30*/  @!UPT UIADD3 URZ, UPT, UPT, URZ, URZ, URZ ;  /* 0x000000fffffff290 */ /* 0x000fe4000fffe0ff */
[----:B--2---:R-:W-:Y:S05]  /*4f40*/  @!P4 IADD3 R8, P0, PT, R32, 0x580, RZ ;  /* 0x000005802008c810 */ /* 0x004fea0007f1e0ff */
[----:B----4-:R-:W-:Y:S01]  /*4f50*/  @!P4 IMAD.X R2, RZ, RZ, R33, P0 ;  /* 0x000000ffff02c224 */ /* 0x010fe200000e0621 */
[----:B-----5:R-:W-:Y:S07]  /*4f60*/  @!P2 BRA `(.L_x_102) ;  /* 0x0000004c0014a947 */ /* 0x020fee0003800000 */
.L_x_211:
[----:B------:R-:W-:Y:S01]  /*4f70*/  @!P4 R2UR UR9, R8 ;  /* 0x000000000809c2ca */ /* 0x000fe200000e0000 */
[----:B------:R-:W-:Y:S01]  /*4f80*/  VOTEU.ALL UP1, P4 ;  /* 0x0000000000ff7886 */ /* 0x000fe20002020000 */
[----:B------:R-:W-:Y:S01]  /*4f90*/  @!P4 R2UR UR8, R2 ;  /* 0x000000000208c2ca */ /* 0x000fe200000e0000 */
[----:B------:R-:W-:Y:S01]  /*4fa0*/  VOTEU.ALL UP2, P4 ;  /* 0x0000000000ff7886 */ /* 0x000fe20002040000 */
[----:B------:R-:W-:Y:S01]  /*4fb0*/  UMOV UR16, 0x0 ;  /* 0x0000000000107882 */ /* 0x000fe20000000000 */
[----:B------:R-:W-:Y:S01]  /*4fc0*/  UMOV UR17, 0x10000000 ;  /* 0x1000000000117882 */ /* 0x000fe20000000000 */
[----:B------:R-:W-:Y:S01]  /*4fd0*/  @!UP1 UIADD3 UR40, UPT, UPT, UR6, 0x200, URZ ;  /* 0x0000020006289890 */ /* 0x000fe2000fffe0ff */
[----:B--2---:R-:W-:Y:S01]  /*4fe0*/  @!P4 IMAD.MOV.U32 R0, RZ, RZ, 0x1000 ;  /* 0x00001000ff00c424 */ /* 0x004fe200078e00ff */
[----:B------:R-:W-:Y:S01]  /*4ff0*/  UMOV UR44, UR52 ;  /* 0x00000034002c7c82 */ /* 0x000fe20008000000 */
[----:B------:R-:W-:Y:S01]  /*5000*/  @!UP1 UIADD3 UR10, UPT, UPT, UR42, 0x40, URZ ;  /* 0x000000402a0a9890 */ /* 0x000fe2000fffe0ff */
[----:B------:R-:W-:Y:S01]  /*5010*/  UMOV UR11, UR43 ;  /* 0x0000002b000b7c82 */ /* 0x000fe20008000000 */
[----:B------:R-:W-:Y:S02]  /*5020*/  UMOV UR12, UR52 ;  /* 0x00000034000c7c82 */ /* 0x000fe40008000000 */
[----:B------:R-:W-:Y:S01]  /*5030*/  IMAD.U32 R8, RZ, RZ, UR9 ;  /* 0x00000009ff087e24 */ /* 0x000fe2000f8e00ff */
[----:B------:R-:W-:Y:S01]  /*5040*/  UMOV UR9, UR41 ;  /* 0x0000002900097c82 */ /* 0x000fe20008000000 */
[----:B------:R-:W-:Y:S01]  /*5050*/  IMAD.U32 R9, RZ, RZ, UR8 ;  /* 0x00000008ff097e24 */ /* 0x000fe2000f8e00ff */
[----:B------:R-:W-:Y:S02]  /*5060*/  @!UP1 UIADD3 UR8, UPT, UPT, UR6, 0xa00, URZ ;  /* 0x00000a0006089890 */ /* 0x000fe4000fffe0ff */
[----:B------:R-:W-:Y:S01]  /*5070*/  @!P4 R2UR UR18, R8 ;  /* 0x000000000812c2ca */ /* 0x000fe200000e0000 */
[----:B------:R-:W-:Y:S01]  /*5080*/  VOTEU.ALL UP1, P4 ;  /* 0x0000000000ff7886 */ /* 0x000fe20002020000 */
[----:B------:R-:W-:Y:S01]  /*5090*/  @!P4 R2UR UR19, R9 ;  /* 0x000000000913c2ca */ /* 0x000fe200000e0000 */
[----:B------:R-:W-:Y:S01]  /*50a0*/  UPRMT UR14, UR45, 0x654, UR41 ;  /* 0x000006542d0e7896 */ /* 0x000fe20008000029 */
[----:B------:R-:W-:Y:S05]  /*50b0*/  @!P4 IADD3 R8, P0, PT, R32, 0x580, RZ ;  /* 0x000005802008c810 */ /* 0x000fea0007f1e0ff */
[----:B------:R-:W-:Y:S06]  /*50c0*/  @!P4 IMAD.X R2, RZ, RZ, R33, P0 ;  /* 0x000000ffff02c224 */ /* 0x000fec00000e0621 */
[----:B------:R2:W-:Y:S01]  /*50d0*/  @!UP2 UTMALDG.3D [UR40], [UR18], desc[UR16] ;  /* 0x000010281200a5b4 */ /* 0x0005e20008011000 */
[----:B------:R2:W-:Y:S01]  /*50e0*/  @!UP1 UTMALDG.3D [UR8], [UR18], desc[UR16] ;  /* 0x00001008120095b4 */ /* 0x0005e20008011000 */
[----:B------:R2:W-:Y:S01]  /*50f0*/  @!P4 SYNCS.ARRIVE.TRANS64.RED.A0TR RZ, [UR6+0xd0], R0 ;  /* 0x0000d000ffffc9a7 */ /* 0x0005e20008300406 */
[----:B------:R-:W-:Y:S01]  /*5100*/  SYNCS.ARRIVE.TRANS64.RED.A1T0 RZ, [UR14], RZ ;  /* 0x000000ffffff79a7 */ /* 0x000fe2000810040e */
[----:B------:R-:W4:Y:S02]  /*5110*/  SYNCS.PHASECHK.TRANS64.TRYWAIT P2, [UR6+0xf8], R14 ;  /* 0x0000f80eff0075a7 */ /* 0x000f240008041106 */
[----:B--2-4-:R-:W-:Y:S05]  /*5120*/  @!P2 BRA `(.L_x_103) ;  /* 0x0000004800bca947 */ /* 0x014fea0003800000 */
.L_x_213:
        /* <DEDUP_REMOVED lines=8> */
[----:B------:R-:W-:Y:S01]  /*51b0*/  @!UP1 UIADD3 UR32, UPT, UPT, UR6, 0x1200, URZ ;  /* 0x0000120006209890 */ /* 0x000fe2000fffe0ff */
[----:B------:R-:W-:Y:S01]  /*51c0*/  UMOV UR35, UR43 ;  /* 0x0000002b00237c82 */ /* 0x000fe20008000000 */
[----:B------:R-:W-:Y:S01]  /*51d0*/  UMOV UR36, UR52 ;  /* 0x0000003400247c82 */ /* 0x000fe20008000000 */
[----:B------:R-:W-:Y:S02]  /*51e0*/  @!UP1 UIADD3 UR10, UPT, UPT, UR42, 0x50, URZ ;  /* 0x000000502a0a9890 */ /* 0x000fe4000fffe0ff */
[----:B------:R-:W-:Y:S01]  /*51f0*/  IMAD.U32 R8, RZ, RZ, UR9 ;  /* 0x00000009ff087e24 */ /* 0x000fe2000f8e00ff */
[----:B------:R-:W-:Y:S01]  /*5200*/  UMOV UR9, UR33 ;  /* 0x0000002100097c82 */ /* 0x000fe20008000000 */
[----:B------:R-:W-:Y:S01]  /*5210*/  IMAD.U32 R9, RZ, RZ, UR8 ;  /* 0x00000008ff097e24 */ /* 0x000fe2000f8e00ff */
[----:B------:R-:W-:Y:S02]  /*5220*/  @!UP1 UIADD3 UR8, UPT, UPT, UR6, 0x1a00, URZ ;  /* 0x00001a0006089890 */ /* 0x000fe4000fffe0ff */
[----:B------:R-:W-:Y:S01]  /*5230*/  @!P4 R2UR UR18, R8 ;  /* 0x000000000812c2ca */ /* 0x000fe200000e0000 */
[----:B------:R-:W-:Y:S01]  /*5240*/  VOTEU.ALL UP1, P4 ;  /* 0x0000000000ff7886 */ /* 0x000fe20002020000 */
[----:B------:R-:W-:Y:S01]  /*5250*/  @!P4 R2UR UR19, R9 ;  /* 0x000000000913c2ca */ /* 0x000fe200000e0000 */
[----:B------:R-:W-:Y:S01]  /*5260*/  UMOV UR11, UR43 ;  /* 0x0000002b000b7c82 */ /* 0x000fe20008000000 */
[----:B------:R-:W-:Y:S01]  /*5270*/  UMOV UR12, UR52 ;  /* 0x00000034000c7c82 */ /* 0x000fe20008000000 */
[----:B------:R-:W-:Y:S01]  /*5280*/  UPRMT UR14, UR45, 0x654, UR33 ;  /* 0x000006542d0e7896 */ /* 0x000fe20008000021 */
[----:B------:R-:W-:Y:S05]  /*5290*/  @!P4 IADD3 R8, P0, PT, R32, 0x580, RZ ;  /* 0x000005802008c810 */ /* 0x000fea0007f1e0ff */
[----:B------:R-:W-:Y:S04]  /*52a0*/  @!P4 IMAD.X R2, RZ, RZ, R33, P0 ;  /* 0x000000ffff02c224 */ /* 0x000fe800000e0621 */
[----:B------:R2:W-:Y:S01]  /*52b0*/  @!UP2 UTMALDG.3D [UR32], [UR18], desc[UR16] ;  /* 0x000010201200a5b4 */ /* 0x0005e20008011000 */
[----:B------:R2:W-:Y:S01]  /*52c0*/  @!UP1 UTMALDG.3D [UR8], [UR18], desc[UR16] ;  /* 0x00001008120095b4 */ /* 0x0005e20008011000 */
[----:B------:R2:W-:Y:S01]  /*52d0*/  @!P4 SYNCS.ARRIVE.TRANS64.RED.A0TR RZ, [UR6+0xd8], R0 ;  /* 0x0000d800ffffc9a7 */ /* 0x0005e20008300406 */
[----:B------:R-:W-:Y:S01]  /*52e0*/  SYNCS.ARRIVE.TRANS64.RED.A1T0 RZ, [UR14], RZ ;  /* 0x000000ffffff79a7 */ /* 0x000fe2000810040e */
[----:B------:R-:W4:Y:S02]  /*52f0*/  SYNCS.PHASECHK.TRANS64.TRYWAIT P2, [UR6+0x100], R14 ;  /* 0x0001000eff0075a7 */ /* 0x000f240008041106 */
[----:B--2-4-:R-:W-:Y:S05]  /*5300*/  @!P2 BRA `(.L_x_104) ;  /* 0x00000048005ca947 */ /* 0x014fea0003800000 */
.L_x_215:
[----:B------:R-:W4:Y:S01]  /*5310*/  LDC.64 R12, c[0x0][0xb18] ;  /* 0x0002c600ff0c7b82 */ /* 0x000f220000000a00 */
[----:B------:R-:W-:Y:S01]  /*5320*/  @!P4 R2UR UR8, R2 ;  /* 0x000000000208c2ca */ /* 0x000fe200000e0000 */
[----:B------:R-:W-:Y:S01]  /*5330*/  VOTEU.ALL UP1, P4 ;  /* 0x0000000000ff7886 */ /* 0x000fe20002020000 */
[----:B------:R-:W-:Y:S01]  /*5340*/  @!P4 R2UR UR9, R8 ;  /* 0x000000000809c2ca */ /* 0x000fe200000e0000 */
[----:B------:R-:W-:Y:S01]  /*5350*/  VOTEU.ALL UP2, P4 ;  /* 0x0000000000ff7886 */ /* 0x000fe20002040000 */
[----:B------:R-:W-:Y:S03]  /*5360*/  UMOV UR16, 0x0 ;  /* 0x0000000000107882 */ /* 0x000fe60000000000 */
[----:B------:R-:W5:Y:S01]  /*5370*/  @!P1 LDC R2, c[0x0][0xb0c] ;  /* 0x0002c300ff029b82 */ /* 0x000f620000000800 */
[----:B------:R-:W-:Y:S01]  /*5380*/  @!UP1 UIADD3 UR26, UPT, UPT, UR42, 0x20, URZ ;  /* 0x000000202a1a9890 */ /* 0x000fe2000fffe0ff */
[----:B--2---:R-:W-:Y:S01]  /*5390*/  @!P4 IMAD.MOV.U32 R0, RZ, RZ, 0x1000 ;  /* 0x00001000ff00c424 */ /* 0x004fe200078e00ff */
[----:B------:R-:W-:Y:S01]  /*53a0*/  @!UP1 UIADD3 UR24, UPT, UPT, UR6, 0x2200, URZ ;  /* 0x0000220006189890 */ /* 0x000fe2000fffe0ff */
[----:B------:R-:W-:Y:S01]  /*53b0*/  @P3 SHF.R.U32.HI R26, RZ, 0x10, R21 ;  /* 0x00000010ff1a3819 */ /* 0x000fe20000011615 */
[----:B------:R-:W-:Y:S01]  /*53c0*/  UMOV UR17, 0x10000000 ;  /* 0x1000000000117882 */ /* 0x000fe20000000000 */
[----:B------:R-:W-:Y:S01]  /*53d0*/  UMOV UR27, UR43 ;  /* 0x0000002b001b7c82 */ /* 0x000fe20008000000 */
[----:B------:R-:W-:Y:S01]  /*53e0*/  UMOV UR28, UR52 ;  /* 0x00000034001c7c82 */ /* 0x000fe20008000000 */
[----:B------:R-:W-:Y:S01]  /*53f0*/  IMAD.U32 R9, RZ, RZ, UR8 ;  /* 0x00000008ff097e24 */ /* 0x000fe2000f8e00ff */
[----:B------:R-:W-:Y:S01]  /*5400*/  @!UP1 UIADD3 UR10, UPT, UPT, UR42, 0x60, URZ ;  /* 0x000000602a0a9890 */ /* 0x000fe2000fffe0ff */
[----:B------:R-:W-:Y:S01]  /*5410*/  IMAD.U32 R8, RZ, RZ, UR9 ;  /* 0x00000009ff087e24 */ /* 0x000fe2000f8e00ff */
[----:B------:R-:W-:Y:S01]  /*5420*/  @!UP1 UIADD3 UR8, UPT, UPT, UR6, 0x2a00, URZ ;  /* 0x00002a0006089890 */ /* 0x000fe2000fffe0ff */
[----:B------:R-:W-:Y:S01]  /*5430*/  VIADD R29, R29, 0x1 ;  /* 0x000000011d1d7836 */ /* 0x000fe20000000000 */
[----:B------:R-:W-:Y:S01]  /*5440*/  @!P4 R2UR UR19, R9 ;  /* 0x000000000913c2ca */ /* 0x000fe200000e0000 */
[----:B------:R-:W-:Y:S01]  /*5450*/  VOTEU.ALL UP1, P4 ;  /* 0x0000000000ff7886 */ /* 0x000fe20002020000 */
[----:B------:R-:W-:Y:S01]  /*5460*/  @!P4 R2UR UR18, R8 ;  /* 0x000000000812c2ca */ /* 0x000fe200000e0000 */
[----:B------:R-:W-:Y:S01]  /*5470*/  UMOV UR9, UR25 ;  /* 0x0000001900097c82 */ /* 0x000fe20008000000 */
[----:B------:R-:W2:Y:S01]  /*5480*/  LDC.64 R8, c[0x0][0xb10] ;  /* 0x0002c400ff087b82 */ /* 0x000ea20000000a00 */
[----:B------:R-:W-:Y:S01]  /*5490*/  UMOV UR11, UR43 ;  /* 0x0000002b000b7c82 */ /* 0x000fe20008000000 */
[----:B------:R-:W-:Y:S01]  /*54a0*/  UMOV UR12, UR52 ;  /* 0x00000034000c7c82 */ /* 0x000fe20008000000 */
[----:B------:R-:W-:Y:S08]  /*54b0*/  UPRMT UR14, UR45, 0x654, UR25 ;  /* 0x000006542d0e7896 */ /* 0x000ff00008000019 */
[----:B------:R1:W-:Y:S01]  /*54c0*/  @!UP2 UTMALDG.3D [UR24], [UR18], desc[UR16] ;  /* 0x000010181200a5b4 */ /* 0x0003e20008011000 */
[----:B------:R1:W-:Y:S01]  /*54d0*/  @!UP1 UTMALDG.3D [UR8], [UR18], desc[UR16] ;  /* 0x00001008120095b4 */ /* 0x0003e20008011000 */
[----:B------:R3:W-:Y:S01]  /*54e0*/  @!P4 SYNCS.ARRIVE.TRANS64.RED.A0TR RZ, [UR6+0xe0], R0 ;  /* 0x0000e000ffffc9a7 */ /* 0x0007e20008300406 */
[C---:B--2---:R-:W-:Y:S01]  /*54f0*/  @!P1 IMAD.HI.U32 R8, R11.reuse, R8, RZ ;  /* 0x000000080b089227 */ /* 0x044fe200078e00ff */
[----:B----4-:R-:W-:Y:S02]  /*5500*/  @!P1 ISETP.NE.AND P0, PT, R12, 0x1, PT ;  /* 0x000000010c00980c */ /* 0x010fe40003f05270 */
[----:B-----5:R-:W-:Y:S01]  /*5510*/  @!P1 ISETP.NE.AND P2, PT, R2, 0x1, PT ;  /* 0x000000010200980c */ /* 0x020fe20003f45270 */
[C---:B------:R-:W-:Y:S01]  /*5520*/  @!P1 IMAD.HI.U32 R13, R10.reuse, R13, RZ ;  /* 0x0000000d0a0d9227 */ /* 0x040fe200078e00ff */
[----:B------:R-:W-:Y:S04]  /*5530*/  @!P1 SHF.R.U32.HI R8, RZ, R9, R8 ;  /* 0x00000009ff089219 */ /* 0x000fe80000011608 */
[----:B------:R-:W-:Y:S01]  /*5540*/  @!P1 SEL R8, R11, R8, !P2 ;  /* 0x000000080b089207 */ /* 0x000fe20005000000 */
[----:B------:R-:W-:Y:S01]  /*5550*/  SYNCS.ARRIVE.TRANS64.RED.A1T0 RZ, [UR14], RZ ;  /* 0x000000ffffff79a7 */ /* 0x000fe2000810040e */
[----:B------:R-:W2:Y:S01]  /*5560*/  SYNCS.PHASECHK.TRANS64.TRYWAIT P5, [UR6+0x108], R14 ;  /* 0x0001080eff0075a7 */ /* 0x000ea200080a1106 */
[----:B---3--:R-:W3:Y:S02]  /*5570*/  @!P1 LDC R0, c[0x0][0xb20] ;  /* 0x0002c800ff009b82 */ /* 0x008ee40000000800 */
[----:B---3--:R-:W-:Y:S04]  /*5580*/  @!P1 SHF.R.U32.HI R0, RZ, R0, R13 ;  /* 0x00000000ff009219 */ /* 0x008fe8000001160d */
[----:B------:R-:W-:Y:S05]  /*5590*/  @!P1 SEL R9, R10, R0, !P0 ;  /* 0x000000000a099207 */ /* 0x000fea0004000000 */
[----:B------:R-:W-:Y:S02]  /*55a0*/  @!P1 IMAD.IADD R0, R9, 0x1, -R8 ;  /* 0x0000000109009824 */ /* 0x000fe400078e0a08 */
[----:B------:R-:W-:Y:S02]  /*55b0*/  @!P1 IMAD.IADD R8, R8, 0x1, -R9 ;  /* 0x0000000108089824 */ /* 0x000fe400078e0a09 */
[----:B------:R-:W-:Y:S02]  /*55c0*/  @!P1 IMAD R11, R0, R2, R11 ;  /* 0x00000002000b9224 */ /* 0x000fe400078e020b */
[----:B------:R-:W-:Y:S01]  /*55d0*/  @!P1 IMAD R10, R8, R12, R10 ;  /* 0x0000000c080a9224 */ /* 0x000fe200078e020a */
[----:B-12---:R-:W-:Y:S06]  /*55e0*/  @!P5 BRA `(.L_x_105) ;  /* 0x0000004400bcd947 */ /* 0x006fec0003800000 */
.L_x_217:
[----:B------:R-:W-:Y:S01]  /*55f0*/  @!P4 IADD3 R2, P0, PT, R32, 0x580, RZ ;  /* 0x000005802002c810 */ /* 0x000fe20007f1e0ff */
[----:B------:R-:W-:Y:S01]  /*5600*/  VOTEU.ALL UP1, P4 ;  /* 0x0000000000ff7886 */ /* 0x000fe20002020000 */
[----:B------:R-:W-:Y:S01]  /*5610*/  VOTEU.ALL UP2, P4 ;  /* 0x0000000000ff7886 */ /* 0x000fe20002040000 */
[----:B------:R-:W-:Y:S01]  /*5620*/  UMOV UR14, 0x0 ;  /* 0x00000000000e7882 */ /* 0x000fe20000000000 */
[----:B------:R-:W-:Y:S01]  /*5630*/  @!P4 R2UR UR9, R2 ;  /* 0x000000000209c2ca */ /* 0x000fe200000e0000 */
[----:B-1----:R-:W-:Y:S01]  /*5640*/  @!P4 IMAD.X R0, RZ, RZ, R33, P0 ;  /* 0x000000ffff00c224 */ /* 0x002fe200000e0621 */
[----:B------:R-:W-:Y:S01]  /*5650*/  @!UP1 UIADD3 UR17, UPT, UPT, UR6, 0xe8, URZ ;  /* 0x000000e806119890 */ /* 0x000fe2000fffe0ff */
[----:B------:R-:W-:Y:S01]  /*5660*/  ISETP.NE.AND P0, PT, R29, 0x2, PT ;  /* 0x000000021d00780c */ /* 0x000fe20003f05270 */
[----:B------:R-:W-:Y:S01]  /*5670*/  @!UP1 UIADD3 UR18, UPT, UPT, UR42, 0x30, URZ ;  /* 0x000000302a129890 */ /* 0x000fe2000fffe0ff */
[----:B------:R-:W-:Y:S01]  /*5680*/  LOP3.LUT R30, R30, 0x1, RZ, 0x3c, !PT ;  /* 0x000000011e1e7812 */ /* 0x000fe200078e3cff */
[----:B------:R-:W-:Y:S01]  /*5690*/  @!UP1 UIADD3 UR16, UPT, UPT, UR6, 0x3200, URZ ;  /* 0x0000320006109890 */ /* 0x000fe2000fffe0ff */
[----:B------:R-:W-:Y:S01]  /*56a0*/  @!P4 R2UR UR8, R0 ;  /* 0x000000000008c2ca */ /* 0x000fe200000e0000 */
[----:B------:R-:W-:Y:S01]  /*56b0*/  UMOV UR15, 0x10000000 ;  /* 0x10000000000f7882 */ /* 0x000fe20000000000 */
[----:B------:R-:W-:Y:S01]  /*56c0*/  UMOV UR19, UR43 ;  /* 0x0000002b00137c82 */ /* 0x000fe20008000000 */
[----:B------:R-:W-:Y:S01]  /*56d0*/  UMOV UR20, UR52 ;  /* 0x0000003400147c82 */ /* 0x000fe20008000000 */
[----:B------:R-:W-:Y:S01]  /*56e0*/  @!UP1 UIADD3 UR10, UPT, UPT, UR42, 0x70, URZ ;  /* 0x000000702a0a9890 */ /* 0x000fe2000fffe0ff */
[----:B------:R-:W-:Y:S01]  /*56f0*/  SEL R0, RZ, 0x1, P0 ;  /* 0x00000001ff007807 */ /* 0x000fe20000000000 */
[----:B------:R-:W-:Y:S01]  /*5700*/  IMAD.U32 R8, RZ, RZ, UR9 ;  /* 0x00000009ff087e24 */ /* 0x000fe2000f8e00ff */
[----:B------:R-:W-:Y:S01]  /*5710*/  UMOV UR11, UR43 ;  /* 0x0000002b000b7c82 */ /* 0x000fe20008000000 */
[----:B------:R-:W-:Y:S01]  /*5720*/  UMOV UR12, UR52 ;  /* 0x00000034000c7c82 */ /* 0x000fe20008000000 */
[----:B------:R-:W-:Y:S01]  /*5730*/  UMOV UR9, UR17 ;  /* 0x0000001100097c82 */ /* 0x000fe20008000000 */
[----:B------:R-:W-:Y:S01]  /*5740*/  @P3 R2UR UR52, R26 ;  /* 0x000000001a3432ca */ /* 0x000fe200000e0000 */
[----:B------:R-:W-:Y:S01]  /*5750*/  IMAD.IADD R15, R10, 0x1, R64 ;  /* 0x000000010a0f7824 */ /* 0x000fe200078e0240 */
[----:B------:R-:W-:Y:S01]  /*5760*/  @!P4 R2UR UR22, R8 ;  /* 0x000000000816c2ca */ /* 0x000fe200000e0000 */
[----:B------:R-:W-:Y:S01]  /*5770*/  IMAD.U32 R9, RZ, RZ, UR8 ;  /* 0x00000008ff097e24 */ /* 0x000fe2000f8e00ff */
[----:B------:R-:W-:Y:S01]  /*5780*/  @!UP1 UIADD3 UR8, UPT, UPT, UR6, 0x3a00, URZ ;  /* 0x00003a0006089890 */ /* 0x000fe2000fffe0ff */
[----:B------:R-:W-:Y:S01]  /*5790*/  LOP3.LUT R27, R27, R0, RZ, 0x3c, !PT ;  /* 0x000000001b1b7212 */ /* 0x000fe200078e3cff */
[----:B------:R-:W-:Y:S01]  /*57a0*/  VOTEU.ALL UP1, P4 ;  /* 0x0000000000ff7886 */ /* 0x000fe20002020000 */
[----:B------:R-:W-:Y:S01]  /*57b0*/  IMAD.IADD R14, R11, 0x1, R65 ;  /* 0x000000010b0e7824 */ /* 0x000fe200078e0241 */
[----:B------:R-:W-:Y:S02]  /*57c0*/  @!P4 R2UR UR23, R9 ;  /* 0x000000000917c2ca */ /* 0x000fe400000e0000 */
[----:B------:R-:W-:Y:S11]  /*57d0*/  SEL R29, R29, RZ, P0 ;  /* 0x000000ff1d1d7207 */ /* 0x000ff60000000000 */
[----:B------:R4:W-:Y:S01]  /*57e0*/  @!UP2 UTMALDG.3D [UR16], [UR22], desc[UR14] ;  /* 0x00000e101600a5b4 */ /* 0x0009e20008011000 */
[----:B------:R4:W-:Y:S01]  /*57f0*/  @!UP1 UTMALDG.3D [UR8], [UR22], desc[UR14] ;  /* 0x00000e08160095b4 */ /* 0x0009e20008011000 */
[----:B------:R4:W-:Y:S01]  /*5800*/  @!P4 SYNCS.ARRIVE.TRANS64.RED.A0TR RZ, [UR6+0xe8], R25 ;  /* 0x0000e819ffffc9a7 */ /* 0x0009e20008300406 */
[----:B------:R-:W-:Y:S01]  /*5810*/  UPLOP3.LUT UP1, UPT, UPT, UPT, UPT, 0x80, 0x8 ;  /* 0x000000000008789c */ /* 0x000fe20003f2f070 */
[----:B------:R-:W-:Y:S01]  /*5820*/  SYNCS.ARRIVE.TRANS64.RED.A1T0 RZ, [UR7], RZ ;  /* 0x000000ffffff79a7 */ /* 0x000fe20008100407 */
[----:B------:R-:W-:Y:S09]  /*5830*/  @P3 BRA `(.L_x_106) ;  /* 0xfffffff000303947 */ /* 0x000ff2000383ffff */
[----:B------:R-:W-:-:S04]  /*5840*/  SHF.L.U32 R2, R30, 0x1f, RZ ;  /* 0x0000001f1e027819 */ /* 0x000fc800000006ff */
[----:B------:R-:W1:Y:S02]  /*5850*/  SYNCS.PHASECHK.TRANS64.TRYWAIT P0, [UR6+0xf0], R2 ;  /* 0x0000f002ff0075a7 */ /* 0x000e640008001106 */
[----:B-1----:R-:W-:Y:S05]  /*5860*/  @!P0 BRA `(.L_x_107) ;  /* 0x0000004400348947 */ /* 0x002fea0003800000 */
.L_x_219:
[----:B------:R-:W2:Y:S02]  /*5870*/  SYNCS.PHASECHK.TRANS64.TRYWAIT P0, [UR6+0xf8], R2 ;  /* 0x0000f802ff0075a7 */ /* 0x000ea40008001106 */
[----:B--2---:R-:W-:Y:S05]  /*5880*/  @!P0 BRA `(.L_x_108) ;  /* 0x0000004400448947 */ /* 0x004fea0003800000 */
.L_x_221:
[----:B------:R-:W2:Y:S02]  /*5890*/  SYNCS.PHASECHK.TRANS64.TRYWAIT P0, [UR6+0x100], R2 ;  /* 0x00010002ff0075a7 */ /* 0x000ea40008001106 */
[----:B--2---:R-:W-:Y:S05]  /*58a0*/  @!P0 BRA `(.L_x_109) ;  /* 0x0000004400548947 */ /* 0x004fea0003800000 */
.L_x_223:
[----:B-1----:R-:W-:-:S07]  /*58b0*/  MOV R0, UR6 ;  /* 0x0000000600007c02 */ /* 0x002fce0008000f00 */
.L_x_110:
[----:B-1----:R-:W-:-:S04]  /*58c0*/  SHF.L.U32 R2, R30, 0x1f, RZ ;  /* 0x0000001f1e027819 */ /* 0x002fc800000006ff */
[----:B------:R1:W2:Y:S03]  /*58d0*/  SYNCS.PHASECHK.TRANS64.TRYWAIT P0, [R0+URZ+0x108], R2 ;  /* 0x00010802000075a7 */ /* 0x0002a600080011ff */
[----:B--2---:R-:W-:Y:S05]  /*58e0*/  @!P0 NANOSLEEP.SYNCS 0x989680 ;  /* 0x009896800000895d */ /* 0x004fea0003900000 */
[----:B------:R-:W2:Y:S02]  /*58f0*/  @!P0 SYNCS.PHASECHK.TRANS64 P0, [R0+URZ+0x108], R2 ;  /* 0x00010802000085a7 */ /* 0x000ea400080010ff */
[----:B--2-4-:R-:W-:Y:S05]  /*5900*/  @P0 EXIT ;  /* 0x000000000000094d */ /* 0x014fea0003800000 */
[----:B------:R-:W-:Y:S05]  /*5910*/  BRA `(.L_x_110) ;  /* 0xfffffffc00e87947 */ /* 0x000fea000383ffff */
.L_x_95:
[----:B------:R-:W-:-:S06]  /*5920*/  UISETP.GE.AND UP1, UPT, UR10, 0x4, UPT ;  /* 0x000000040a00788c */ /* 0x000fcc000bf26270 */
[----:B------:R-:W-:-:S13]  /*5930*/  PLOP3.LUT P0, PT, PT, PT, UP1, 0x80, 0x8 ;  /* 0x000000000008781c */ /* 0x000fda0003f0f018 */
[----:B------:R-:W-:Y:S05]  /*5940*/  @!P0 EXIT ;  /* 0x000000000000894d */ /* 0x000fea0003800000 */
[----:B------:R-:W-:Y:S01]  /*5950*/  BAR.SYNC.DEFER_BLOCKING 0x6, 0xa0 ;  /* 0x0182800000007b1d */ /* 0x000fe20000010000 */
[C---:B------:R-:W-:Y:S01]  /*5960*/  IMAD.SHL.U32 R71, R79.reuse, 0x10, RZ ;  /* 0x000000104f477824 */ /* 0x040fe200078e00ff */
[----:B------:R-:W-:Y:S01]  /*5970*/  LOP3.LUT R78, R2, 0x20, R79, 0xf8, !PT ;  /* 0x00000020024e7812 */ /* 0x000fe200078ef84f */
[C---:B------:R-:W-:Y:S01]  /*5980*/  IMAD.SHL.U32 R3, R79.reuse, 0x2, RZ ;  /* 0x000000024f037824 */ /* 0x040fe200078e00ff */
[----:B------:R-:W-:Y:S01]  /*5990*/  LOP3.LUT R80, R79, 0x60, RZ, 0xc0, !PT ;  /* 0x000000604f507812 */ /* 0x000fe200078ec0ff */
[----:B------:R-:W-:Y:S01]  /*59a0*/  IMAD.SHL.U32 R5, R72, 0x200, RZ ;  /* 0x0000020048057824 */ /* 0x000fe200078e00ff */
[----:B------:R-:W-:Y:S02]  /*59b0*/  UMOV UR44, 0x400 ;  /* 0x00000400002c7882 */ /* 0x000fe40000000000 */
[----:B------:R-:W1:Y:S01]  /*59c0*/  LDC R69, c[0x0][0x370] ;  /* 0x0000dc00ff457b82 */ /* 0x000e620000000800 */
[----:B------:R-:W-:Y:S01]  /*59d0*/  ULEA UR44, UR45, UR44, 0x18 ;  /* 0x0000002c2d2c7291 */ /* 0x000fe2000f8ec0ff */
[----:B------:R-:W-:Y:S01]  /*59e0*/  LOP3.LUT R4, R71, 0x40, RZ, 0xc0, !PT ;  /* 0x0000004047047812 */ /* 0x000fe200078ec0ff */
[----:B------:R-:W-:Y:S01]  /*59f0*/  IMAD.U32 R53, R79, 0x10000, RZ ;  /* 0x000100004f357824 */ /* 0x000fe200078e00ff */
[C---:B------:R-:W-:Y:S01]  /*5a00*/  LOP3.LUT R70, R71.reuse, 0x5b0, RZ, 0xc0, !PT ;  /* 0x000005b047467812 */ /* 0x040fe200078ec0ff */
[----:B------:R-:W-:Y:S01]  /*5a10*/  UIADD3 UR4, UPT, UPT, UR44, 0x200, URZ ;  /* 0x000002002c047890 */ /* 0x000fe2000fffe0ff */
[----:B------:R-:W-:Y:S01]  /*5a20*/  LOP3.LUT R3, R4, 0x8, R3, 0xf8, !PT ;  /* 0x0000000804037812 */ /* 0x000fe200078ef803 */
[----:B------:R-:W-:Y:S01]  /*5a30*/  IMAD.SHL.U32 R4, R72, 0x200000, RZ ;  /* 0x0020000048047824 */ /* 0x000fe200078e00ff */
[----:B------:R-:W2:Y:S01]  /*5a40*/  LDC R30, c[0x0][0xb0c] ;  /* 0x0002c300ff1e7b82 */ /* 0x000ea20000000800 */
[----:B------:R-:W-:Y:S01]  /*5a50*/  LOP3.LUT R70, R70, 0x200, R5, 0xf8, !PT ;  /* 0x0000020046467812 */ /* 0x000fe200078ef805 */
[----:B------:R-:W-:Y:S01]  /*5a60*/  IMAD.MOV.U32 R77, RZ, RZ, 0x1 ;  /* 0x00000001ff4d7424 */ /* 0x000fe200078e00ff */
[----:B------:R-:W-:Y:S01]  /*5a70*/  LOP3.LUT P0, RZ, R71, 0x40, RZ, 0xc0, !PT ;  /* 0x0000004047ff7812 */ /* 0x000fe2000780c0ff */
[----:B------:R-:W-:Y:S01]  /*5a80*/  IMAD.MOV.U32 R52, RZ, RZ, RZ ;  /* 0x000000ffff347224 */ /* 0x000fe200078e00ff */
[----:B------:R-:W-:Y:S01]  /*5a90*/  LOP3.LUT R4, R4, 0x200000, RZ, 0xc0, !PT ;  /* 0x0020000004047812 */ /* 0x000fe200078ec0ff */
[----:B------:R-:W-:Y:S01]  /*5aa0*/  IMAD.MOV.U32 R76, RZ, RZ, RZ ;  /* 0x000000ffff4c7224 */ /* 0x000fe200078e00ff */
[----:B------:R-:W-:Y:S01]  /*5ab0*/  LOP3.LUT R70, R70, R3, RZ, 0xfc, !PT ;  /* 0x0000000346467212 */ /* 0x000fe200078efcff */
[----:B------:R-:W3:Y:S01]  /*5ac0*/  LDC R67, c[0x0][0xb20] ;  /* 0x0002c800ff437b82 */ /* 0x000ee20000000800 */
[----:B------:R-:W4:Y:S01]  /*5ad0*/  LDS R0, [UR44+0x1d0] ;  /* 0x0001d02cff007984 */ /* 0x000f220008000800 */
[----:B------:R-:W-:Y:S01]  /*5ae0*/  LOP3.LUT R53, R4, 0x400000, R53, 0xf8, !PT ;  /* 0x0040000004357812 */ /* 0x000fe200078ef835 */
[----:B------:R-:W-:Y:S01]  /*5af0*/  IMAD.MOV.U32 R82, RZ, RZ, RZ ;  /* 0x000000ffff527224 */ /* 0x000fe200078e00ff */
[----:B------:R-:W-:Y:S01]  /*5b00*/  P2R R3, PR, RZ, 0x1 ;  /* 0x00000001ff037803 */ /* 0x000fe20000000000 */
[----:B------:R-:W-:Y:S01]  /*5b10*/  IMAD.MOV.U32 R75, RZ, RZ, RZ ;  /* 0x000000ffff4b7224 */ /* 0x000fe200078e00ff */
[----:B------:R-:W-:Y:S01]  /*5b20*/  LOP3.LUT R79, R79, 0x40, RZ, 0xc0, !PT ;  /* 0x000000404f4f7812 */ /* 0x000fe200078ec0ff */
[----:B------:R-:W-:Y:S01]  /*5b30*/  IMAD.U32 R73, RZ, RZ, UR4 ;  /* 0x00000004ff497e24 */ /* 0x000fe2000f8e00ff */
[----:B------:R-:W1:Y:S01]  /*5b40*/  LDC R29, c[0x0][0xb30] ;  /* 0x0002cc00ff1d7b82 */ /* 0x000e620000000800 */
[----:B------:R-:W1:Y:S01]  /*5b50*/  LDCU.64 UR54, c[0x0][0x348] ;  /* 0x00006900ff3677ac */ /* 0x000e620008000a00 */
[----:B------:R-:W1:Y:S06]  /*5b60*/  LDCU UR49, c[0x0][0x388] ;  /* 0x00007100ff3177ac */ /* 0x000e6c0008000800 */
[----:B------:R-:W1:Y:S01]  /*5b70*/  LDC.64 R62, c[0x0][0xb10] ;  /* 0x0002c400ff3e7b82 */ /* 0x000e620000000a00 */
[----:B------:R-:W1:Y:S01]  /*5b80*/  LDCU UR48, c[0x0][0x384] ;  /* 0x00007080ff3077ac */ /* 0x000e620008000800 */
[----:B------:R-:W1:Y:S06]  /*5b90*/  LDCU.64 UR40, c[0x0][0x888] ;  /* 0x00011100ff2877ac */ /* 0x000e6c0008000a00 */
[----:B------:R-:W1:Y:S01]  /*5ba0*/  LDC.64 R24, c[0x0][0xb18] ;  /* 0x0002c600ff187b82 */ /* 0x000e620000000a00 */
[----:B------:R-:W1:Y:S01]  /*5bb0*/  LDCU.64 UR42, c[0x0][0x8c0] ;  /* 0x00011800ff2a77ac */ /* 0x000e620008000a00 */
[----:B------:R-:W-:Y:S01]  /*5bc0*/  UMOV UR50, URZ ;  /* 0x000000ff00327c82 */ /* 0x000fe20008000000 */
[----:B------:R-:W-:-:S05]  /*5bd0*/  UMOV UR51, URZ ;  /* 0x000000ff00337c82 */ /* 0x000fca0008000000 */
[----:B------:R-:W1:Y:S08]  /*5be0*/  LDC.64 R58, c[0x0][0x888] ;  /* 0x00022200ff3a7b82 */ /* 0x000e700000000a00 */
[----:B------:R-:W1:Y:S01]  /*5bf0*/  LDC.64 R22, c[0x0][0xb28] ;  /* 0x0002ca00ff167b82 */ /* 0x000e620000000a00 */
[----:B----4-:R-:W-:-:S07]  /*5c00*/  IMAD.IADD R53, R0, 0x1, R53 ;  /* 0x0000000100357824 */ /* 0x010fce00078e0235 */
[----:B------:R-:W4:Y:S08]  /*5c10*/  LDC.64 R60, c[0x0][0x890] ;  /* 0x00022400ff3c7b82 */ /* 0x000f300000000a00 */
[----:B------:R-:W1:Y:S08]  /*5c20*/  LDC.64 R56, c[0x0][0x8b0] ;  /* 0x00022c00ff387b82 */ /* 0x000e700000000a00 */
[----:B------:R-:W1:Y:S08]  /*5c30*/  LDC.64 R54, c[0x0][0x8a8] ;  /* 0x00022a00ff367b82 */ /* 0x000e700000000a00 */
[----:B------:R-:W1:Y:S08]  /*5c40*/  LDC.64 R26, c[0x0][0x8d0] ;  /* 0x00023400ff1a7b82 */ /* 0x000e700000000a00 */
[----:B--23--:R-:W1:Y:S02]  /*5c50*/  LDC R68, c[0x0][0x374] ;  /* 0x0000dd00ff447b82 */ /* 0x00ce640000000800 */
.L_x_155:
[C---:B------:R-:W-:Y:S02]  /*5c60*/  LEA R0, R82.reuse, UR44, 0x3 ;  /* 0x0000002c52007c11 */ /* 0x040fe4000f8e18ff */
[----:B------:R-:W-:Y:S02]  /*5c70*/  SHF.L.U32 R2, R75, 0x1f, RZ ;  /* 0x0000001f4b027819 */ /* 0x000fe400000006ff */
[----:B------:R-:W-:Y:S02]  /*5c80*/  LEA R16, R82, UR44, 0x4 ;  /* 0x0000002c52107c11 */ /* 0x000fe4000f8e20ff */
[----:B------:R-:W2:Y:S02]  /*5c90*/  SYNCS.PHASECHK.TRANS64.TRYWAIT P0, [R0+URZ+0x120], R2 ;  /* 0x00012002000075a7 */ /* 0x000ea400080011ff */
[----:B-12---:R-:W-:Y:S05]  /*5ca0*/  @!P0 BRA `(.L_x_111) ;  /* 0x00000040006c8947 */ /* 0x006fea0003800000 */
.L_x_224:
[----:B------:R-:W3:Y:S01]  /*5cb0*/  LDC.64 R10, c[0x0][0xb10] ;  /* 0x0002c400ff0a7b82 */ /* 0x000ee20000000a00 */
[----:B------:R-:W4:Y:S01]  /*5cc0*/  LDS.128 R16, [R16+0x1b0] ;  /* 0x0001b00010107984 */ /* 0x000f220000000c00 */
[----:B-1----:R-:W-:Y:S01]  /*5cd0*/  ISETP.NE.AND P1, PT, R29, 0x1, PT ;  /* 0x000000011d00780c */ /* 0x002fe20003f25270 */
[----:B--2---:R-:W-:Y:S01]  /*5ce0*/  VIADD R0, R0, 0x130 ;  /* 0x0000013000007836 */ /* 0x004fe20000000000 */
[----:B------:R-:W-:Y:S04]  /*5cf0*/  ISETP.GE.AND P0, PT, R28, 0x1, PT ;  /* 0x000000011c00780c */ /* 0x000fe80003f06270 */
[----:B------:R-:W1:Y:S01]  /*5d00*/  LDC.64 R8, c[0x0][0xb18] ;  /* 0x0002c600ff087b82 */ /* 0x000e620000000a00 */
[----:B------:R-:W-:Y:S01]  /*5d10*/  PRMT R0, RZ, 0x654, R0 ;  /* 0x00000654ff007816 */ /* 0x000fe20000000000 */
[----:B------:R-:W-:Y:S01]  /*5d20*/  @!PT LDS RZ, [RZ] ;  /* 0x00000000fffff984 */ /* 0x000fe20000000800 */
[----:B------:R-:W-:Y:S01]  /*5d30*/  @!PT LDS RZ, [RZ] ;  /* 0x00000000fffff984 */ /* 0x000fe20000000800 */
[----:B------:R-:W-:Y:S01]  /*5d40*/  @!PT LDS RZ, [RZ] ;  /* 0x00000000fffff984 */ /* 0x000fe20000000800 */
[----:B------:R-:W-:Y:S01]  /*5d50*/  @!PT LDS RZ, [RZ] ;  /* 0x00000000fffff984 */ /* 0x000fe20000000800 */
[----:B------:R2:W-:Y:S06]  /*5d60*/  MEMBAR.ALL.CTA ;  /* 0x0000000000007992 */ /* 0x0005ec0000008000 */
[----:B--2---:R-:W2:Y:S01]  /*5d70*/  FENCE.VIEW.ASYNC.S ;  /* 0x00000000000073c6 */ /* 0x004ea20000000000 */
[----:B------:R-:W1:Y:S08]  /*5d80*/  @!P1 LDC R12, c[0x0][0xb20] ;  /* 0x0002c800ff0c9b82 */ /* 0x000e700000000800 */
[----:B------:R-:W1:Y:S01]  /*5d90*/  @!P1 LDC R7, c[0x0][0xb0c] ;  /* 0x0002c300ff079b82 */ /* 0x000e620000000800 */
[----:B--2---:R2:W-:Y:S01]  /*5da0*/  SYNCS.ARRIVE.TRANS64.RED.A1T0 RZ, [R0+URZ], RZ ;  /* 0x000000ff00ff79a7 */ /* 0x0045e200081004ff */
[----:B----4-:R-:W-:Y:S04]  /*5db0*/  LOP3.LUT P4, RZ, R18, 0x1, RZ, 0xc0, !PT ;  /* 0x0000000112ff7812 */ /* 0x010fe8000788c0ff */
[----:B------:R-:W-:Y:S09]  /*5dc0*/  P2R R81, PR, RZ, 0x10 ;  /* 0x00000010ff517803 */ /* 0x000ff20000000000 */
[----:B------:R-:W-:Y:S02]  /*5dd0*/  @P4 MOV R32, R16 ;  /* 0x0000001000204202 */ /* 0x000fe40000000f00 */
[----:B------:R-:W-:Y:S01]  /*5de0*/  @P4 LOP3.LUT R31, R17, 0xffff, RZ, 0xc0, !PT ;  /* 0x0000ffff111f4812 */ /* 0x000fe200078ec0ff */
[----:B--23--:R-:W-:Y:S06]  /*5df0*/  @!P0 BRA `(.L_x_112) ;  /* 0x0000000000a48947 */ /* 0x00cfec0003800000 */
[----:B------:R-:W-:Y:S01]  /*5e00*/  IMAD.HI.U32 R0, R68, R25, RZ ;  /* 0x0000001944007227 */ /* 0x000fe200078e00ff */
[----:B------:R-:W-:Y:S02]  /*5e10*/  ISETP.NE.AND P0, PT, R24, 0x1, PT ;  /* 0x000000011800780c */ /* 0x000fe40003f05270 */
[----:B------:R-:W-:Y:S01]  /*5e20*/  ISETP.NE.AND P2, PT, R28, 0x1, PT ;  /* 0x000000011c00780c */ /* 0x000fe20003f45270 */
[----:B------:R-:W-:Y:S01]  /*5e30*/  IMAD.HI.U32 R4, R69, R62, RZ ;  /* 0x0000003e45047227 */ /* 0x000fe200078e00ff */
[----:B------:R-:W-:Y:S02]  /*5e40*/  SHF.R.U32.HI R0, RZ, R67, R0 ;  /* 0x00000043ff007219 */ /* 0x000fe40000011600 */
[----:B------:R-:W-:Y:S01]  /*5e50*/  ISETP.NE.AND P3, PT, R30, 0x1, PT ;  /* 0x000000011e00780c */ /* 0x000fe20003f65270 */
[----:B------:R-:W-:Y:S01]  /*5e60*/  IMAD.HI.U32 R6, R31, R25, RZ ;  /* 0x000000191f067227 */ /* 0x000fe200078e00ff */
[-C--:B------:R-:W-:Y:S02]  /*5e70*/  SHF.R.U32.HI R4, RZ, R63.reuse, R4 ;  /* 0x0000003fff047219 */ /* 0x080fe40000011604 */
[----:B------:R-:W-:Y:S01]  /*5e80*/  SEL R0, R68, R0, !P0 ;  /* 0x0000000044007207 */ /* 0x000fe20004000000 */
[----:B------:R-:W-:Y:S01]  /*5e90*/  IMAD.HI.U32 R5, R32, R62, RZ ;  /* 0x0000003e20057227 */ /* 0x000fe200078e00ff */
[----:B------:R-:W-:Y:S03]  /*5ea0*/  SEL R4, R69, R4, !P3 ;  /* 0x0000000445047207 */ /* 0x000fe60005800000 */
[-C--:B------:R-:W-:Y:S01]  /*5eb0*/  IMAD.HI.U32 R3, R0, R22.reuse, RZ ;  /* 0x0000001600037227 */ /* 0x080fe200078e00ff */
[----:B------:R-:W-:Y:S03]  /*5ec0*/  SHF.R.U32.HI R5, RZ, R63, R5 ;  /* 0x0000003fff057219 */ /* 0x000fe60000011605 */
[----:B------:R-:W-:Y:S01]  /*5ed0*/  IMAD.HI.U32 R2, R4, R22, RZ ;  /* 0x0000001604027227 */ /* 0x000fe200078e00ff */
[----:B------:R-:W-:Y:S02]  /*5ee0*/  @P2 SHF.R.U32.HI R0, RZ, R23, R3 ;  /* 0x00000017ff002219 */ /* 0x000fe40000011603 */
[----:B------:R-:W-:Y:S02]  /*5ef0*/  SHF.R.U32.HI R3, RZ, R67, R6 ;  /* 0x00000043ff037219 */ /* 0x000fe40000011606 */
[----:B------:R-:W-:Y:S01]  /*5f00*/  @P2 SHF.R.U32.HI R4, RZ, R23, R2 ;  /* 0x00000017ff042219 */ /* 0x000fe20000011602 */
[----:B------:R-:W-:Y:S01]  /*5f10*/  IMAD R0, R28, R0, RZ ;  /* 0x000000001c007224 */ /* 0x000fe200078e02ff */
[----:B------:R-:W-:Y:S02]  /*5f20*/  SEL R3, R31, R3, !P0 ;  /* 0x000000031f037207 */ /* 0x000fe40004000000 */
[----:B------:R-:W-:Y:S01]  /*5f30*/  SEL R2, R32, R5, !P3 ;  /* 0x0000000520027207 */ /* 0x000fe20005800000 */
[----:B------:R-:W-:Y:S01]  /*5f40*/  IMAD R5, R28, R4, RZ ;  /* 0x000000041c057224 */ /* 0x000fe200078e02ff */
[C---:B------:R-:W-:Y:S01]  /*5f50*/  ISETP.GE.AND P0, PT, R3.reuse, R0, PT ;  /* 0x000000000300720c */ /* 0x040fe20003f06270 */
[C---:B------:R-:W-:Y:S03]  /*5f60*/  IMAD.HI.U32 R0, R3.reuse, R22, RZ ;  /* 0x0000001603007227 */ /* 0x040fe600078e00ff */
[C---:B------:R-:W-:Y:S02]  /*5f70*/  ISETP.GE.OR P0, PT, R2.reuse, R5, P0 ;  /* 0x000000050200720c */ /* 0x040fe40000706670 */
[----:B------:R-:W-:Y:S04]  /*5f80*/  SHF.R.U32.HI R0, RZ, R23, R0 ;  /* 0x00000017ff007219 */ /* 0x000fe80000011600 */
[C---:B------:R-:W-:Y:S05]  /*5f90*/  SEL R6, R3.reuse, R0, !P2 ;  /* 0x0000000003067207 */ /* 0x040fea0005000000 */
        /* <DEDUP_REMOVED lines=14> */
[----:B------:R-:W-:Y:S07]  /*6080*/  IMAD R31, R3, R24, R31 ;  /* 0x00000018031f7224 */ /* 0x000fee00078e021f */
.L_x_112:
[----:B-1----:R-:W-:Y:S01]  /*6090*/  @!P1 ISETP.NE.AND P0, PT, R8, 0x1, PT ;  /* 0x000000010800980c */ /* 0x002fe20003f05270 */
[----:B------:R-:W-:Y:S01]  /*60a0*/  @!P1 IMAD.HI.U32 R2, R31, R9, RZ ;  /* 0x000000091f029227 */ /* 0x000fe200078e00ff */
[----:B------:R-:W-:Y:S01]  /*60b0*/  R2UR UR38, R14 ;  /* 0x000000000e2672ca */ /* 0x000fe200000e0000 */
[----:B------:R-:W-:Y:S01]  /*60c0*/  BSSY.RECONVERGENT B6, `(.L_x_113) ;  /* 0x0000031000067945 */ /* 0x000fe20003800200 */
[----:B------:R-:W-:Y:S01]  /*60d0*/  R2UR UR37, R15 ;  /* 0x000000000f2572ca */ /* 0x000fe200000e0000 */
[----:B------:R-:W-:Y:S01]  /*60e0*/  @!P1 IMAD.HI.U32 R0, R32, R10, RZ ;  /* 0x0000000a20009227 */ /* 0x000fe200078e00ff */
[----:B------:R-:W-:Y:S02]  /*60f0*/  @!P1 SHF.R.U32.HI R2, RZ, R12, R2 ;  /* 0x0000000cff029219 */ /* 0x000fe40000011602 */
[----:B------:R-:W-:Y:S01]  /*6100*/  @!P1 ISETP.NE.AND P2, PT, R7, 0x1, PT ;  /* 0x000000010700980c */ /* 0x000fe20003f45270 */
[----:B------:R-:W-:Y:S01]  /*6110*/  VIADD R82, R82, 0x1 ;  /* 0x0000000152527836 */ /* 0x000fe20000000000 */
[----:B------:R-:W-:Y:S02]  /*6120*/  @!P1 SEL R2, R31, R2, !P0 ;  /* 0x000000021f029207 */ /* 0x000fe40004000000 */
[----:B------:R-:W-:Y:S02]  /*6130*/  @!P1 SHF.R.U32.HI R0, RZ, R11, R0 ;  /* 0x0000000bff009219 */ /* 0x000fe40000011600 */
[----:B------:R-:W-:Y:S01]  /*6140*/  LOP3.LUT P0, RZ, R73, 0x90, RZ, 0xc0, !PT ;  /* 0x0000009049ff7812 */ /* 0x000fe2000780c0ff */
[----:B------:R-:W-:Y:S01]  /*6150*/  USHF.L.U32 UR38, UR38, 0x6, URZ ;  /* 0x0000000626267899 */ /* 0x000fe200080006ff */
[----:B------:R-:W-:Y:S01]  /*6160*/  @!P1 SEL R3, R32, R0, !P2 ;  /* 0x0000000020039207 */ /* 0x000fe20005000000 */
[----:B------:R-:W-:Y:S01]  /*6170*/  USHF.L.U32 UR37, UR37, 0x7, URZ ;  /* 0x0000000725257899 */ /* 0x000fe200080006ff */
[----:B------:R-:W-:Y:S03]  /*6180*/  @P4 SHF.R.U32.HI R74, RZ, 0x10, R17 ;  /* 0x00000010ff4a4819 */ /* 0x000fe60000011611 */
[----:B------:R-:W-:Y:S02]  /*6190*/  @!P1 IMAD.IADD R0, R2, 0x1, -R3 ;  /* 0x0000000102009824 */ /* 0x000fe400078e0a03 */
[----:B------:R-:W-:Y:S02]  /*61a0*/  @!P1 IMAD.IADD R2, R3, 0x1, -R2 ;  /* 0x0000000103029824 */ /* 0x000fe400078e0a02 */
[----:B------:R-:W-:Y:S02]  /*61b0*/  @!P1 IMAD R32, R0, R7, R32 ;  /* 0x0000000700209224 */ /* 0x000fe400078e0220 */
[----:B------:R-:W-:Y:S01]  /*61c0*/  @!P1 IMAD R31, R2, R8, R31 ;  /* 0x00000008021f9224 */ /* 0x000fe200078e021f */
[----:B------:R-:W-:Y:S06]  /*61d0*/  @!P0 BRA `(.L_x_114) ;  /* 0x00000000007c8947 */ /* 0x000fec0003800000 */
[----:B------:R-:W1:Y:S01]  /*61e0*/  LDCU.64 UR8, c[0x4][0x80] ;  /* 0x01001000ff0877ac */ /* 0x000e620008000a00 */
[----:B------:R-:W-:Y:S01]  /*61f0*/  MOV R2, 0x0 ;  /* 0x0000000000027802 */ /* 0x000fe20000000f00 */
[----:B------:R-:W-:Y:S02]  /*6200*/  HFMA2 R12, -RZ, RZ, 0, 5.9604644775390625e-08 ;  /* 0x00000001ff0c7431 */ /* 0x000fe400000001ff */
[----:B------:R-:W-:Y:S01]  /*6210*/  IMAD.MOV.U32 R8, RZ, RZ, 0x70 ;  /* 0x00000070ff087424 */ /* 0x000fe200078e00ff */
[----:B------:R2:W3:Y:S01]  /*6220*/  LDC.64 R14, c[0x4][R2] ;  /* 0x01000000020e7b82 */ /* 0x0004e20000000a00 */
[----:B------:R-:W4:Y:S01]  /*6230*/  LDCU.64 UR6, c[0x4][0x88] ;  /* 0x01001100ff0677ac */ /* 0x000f220008000a00 */
[----:B------:R-:W-:Y:S01]  /*6240*/  IMAD.MOV.U32 R13, RZ, RZ, RZ ;  /* 0x000000ffff0d7224 */ /* 0x000fe200078e00ff */
[----:B------:R-:W2:Y:S01]  /*6250*/  LDCU.64 UR4, c[0x4][0x8] ;  /* 0x01000100ff0477ac */ /* 0x000ea20008000a00 */
[----:B-1----:R-:W-:Y:S01]  /*6260*/  MOV R5, UR9 ;  /* 0x0000000900057c02 */ /* 0x002fe20008000f00 */
[----:B------:R-:W-:Y:S01]  /*6270*/  IMAD.U32 R4, RZ, RZ, UR8 ;  /* 0x00000008ff047e24 */ /* 0x000fe2000f8e00ff */
[----:B----4-:R-:W-:Y:S01]  /*6280*/  MOV R7, UR7 ;  /* 0x0000000700077c02 */ /* 0x010fe20008000f00 */
[----:B------:R-:W-:Y:S01]  /*6290*/  IMAD.U32 R6, RZ, RZ, UR6 ;  /* 0x00000006ff067e24 */ /* 0x000fe2000f8e00ff */
[----:B--2---:R-:W-:Y:S01]  /*62a0*/  MOV R11, UR5 ;  /* 0x00000005000b7c02 */ /* 0x004fe20008000f00 */
[----:B------:R-:W-:Y:S02]  /*62b0*/  IMAD.U32 R10, RZ, RZ, UR4 ;  /* 0x00000004ff0a7e24 */ /* 0x000fe4000f8e00ff */
[----:B------:R-:W-:Y:S07]  /*62c0*/  LEPC R20, `(.L_x_115) ;  /* 0x000000001014794e */ /* 0x000fee0000000000 */
[----:B---3-5:R-:W-:Y:S05]  /*62d0*/  CALL.ABS.NOINC R14 ;  /* 0x000000000e007343 */ /* 0x028fea0003c00000 */
.L_x_115:
[----:B------:R-:W1:Y:S01]  /*62e0*/  LDCU.64 UR8, c[0x4][0x80] ;  /* 0x01001000ff0877ac */ /* 0x000e620008000a00 */
[----:B------:R-:W2:Y:S01]  /*62f0*/  LDC.64 R2, c[0x4][R2] ;  /* 0x0100000002027b82 */ /* 0x000ea20000000a00 */
[----:B------:R-:W-:Y:S02]  /*6300*/  HFMA2 R12, -RZ, RZ, 0, 5.9604644775390625e-08 ;  /* 0x00000001ff0c7431 */ /* 0x000fe400000001ff */
[----:B------:R-:W-:Y:S02]  /*6310*/  IMAD.MOV.U32 R8, RZ, RZ, 0x70 ;  /* 0x00000070ff087424 */ /* 0x000fe400078e00ff */
[----:B------:R-:W-:Y:S01]  /*6320*/  IMAD.MOV.U32 R13, RZ, RZ, RZ ;  /* 0x000000ffff0d7224 */ /* 0x000fe200078e00ff */
[----:B------:R-:W3:Y:S01]  /*6330*/  LDCU.64 UR6, c[0x4][0x88] ;  /* 0x01001100ff0677ac */ /* 0x000ee20008000a00 */
[----:B------:R-:W4:Y:S01]  /*6340*/  LDCU.64 UR4, c[0x4][0x8] ;  /* 0x01000100ff0477ac */ /* 0x000f220008000a00 */
[----:B-1----:R-:W-:Y:S02]  /*6350*/  MOV R4, UR8 ;  /* 0x0000000800047c02 */ /* 0x002fe40008000f00 */
[----:B------:R-:W-:Y:S02]  /*6360*/  MOV R5, UR9 ;  /* 0x0000000900057c02 */ /* 0x000fe40008000f00 */
[----:B---3--:R-:W-:Y:S01]  /*6370*/  MOV R7, UR7 ;  /* 0x0000000700077c02 */ /* 0x008fe20008000f00 */
[----:B------:R-:W-:Y:S01]  /*6380*/  IMAD.U32 R6, RZ, RZ, UR6 ;  /* 0x00000006ff067e24 */ /* 0x000fe2000f8e00ff */
[----:B----4-:R-:W-:Y:S01]  /*6390*/  MOV R11, UR5 ;  /* 0x00000005000b7c02 */ /* 0x010fe20008000f00 */
[----:B------:R-:W-:Y:S02]  /*63a0*/  IMAD.U32 R10, RZ, RZ, UR4 ;  /* 0x00000004ff0a7e24 */ /* 0x000fe4000f8e00ff */
[----:B------:R-:W-:Y:S07]  /*63b0*/  LEPC R20, `(.L_x_114) ;  /* 0x000000001014794e */ /* 0x000fee0000000000 */
[----:B--2---:R-:W-:Y:S05]  /*63c0*/  CALL.ABS.NOINC R2 ;  /* 0x0000000002007343 */ /* 0x004fea0003c00000 */
.L_x_114:
[----:B------:R-:W-:Y:S05]  /*63d0*/  BSYNC.RECONVERGENT B6 ;  /* 0x0000000000067941 */ /* 0x000fea0003800200 */
.L_x_113:
[C---:B------:R-:W-:Y:S02]  /*63e0*/  ISETP.NE.U32.AND P3, PT, R60.reuse, RZ, PT ;  /* 0x000000ff3c00720c */ /* 0x040fe40003f65070 */
[----:B------:R-:W-:Y:S02]  /*63f0*/  ISETP.NE.U32.AND P0, PT, RZ, UR40, PT ;  /* 0x00000028ff007c0c */ /* 0x000fe4000bf05070 */
[C---:B------:R-:W-:Y:S02]  /*6400*/  ISETP.NE.AND.EX P3, PT, R61.reuse, RZ, PT, P3 ;  /* 0x000000ff3d00720c */ /* 0x040fe40003f65330 */
[----:B------:R-:W-:Y:S02]  /*6410*/  ISETP.NE.U32.AND P4, PT, R60, RZ, PT ;  /* 0x000000ff3c00720c */ /* 0x000fe40003f85070 */
[----:B------:R-:W-:Y:S02]  /*6420*/  ISETP.NE.AND.EX P0, PT, RZ, UR41, PT, P0 ;  /* 0x00000029ff007c0c */ /* 0x000fe4000bf05300 */
[----:B------:R-:W-:Y:S02]  /*6430*/  ISETP.NE.U32.AND P2, PT, R56, RZ, PT ;  /* 0x000000ff3800720c */ /* 0x000fe40003f45070 */
[----:B------:R-:W-:Y:S02]  /*6440*/  ISETP.NE.U32.AND P1, PT, RZ, UR40, PT ;  /* 0x00000028ff007c0c */ /* 0x000fe4000bf25070 */
[----:B------:R-:W-:Y:S03]  /*6450*/  ISETP.NE.AND.EX P4, PT, R61, RZ, P0, P4 ;  /* 0x000000ff3d00720c */ /* 0x000fe60000785340 */
[----:B------:R-:W-:Y:S10]  /*6460*/  @!P3 BRA `(.L_x_116) ;  /* 0x00000000002cb947 */ /* 0x000ff40003800000 */
[----:B------:R-:W-:Y:S01]  /*6470*/  ISETP.NE.U32.AND P0, PT, R58, RZ, PT ;  /* 0x000000ff3a00720c */ /* 0x000fe20003f05070 */
[----:B------:R-:W-:Y:S03]  /*6480*/  IMAD.MOV.U32 R66, RZ, RZ, 0x1 ;  /* 0x00000001ff427424 */ /* 0x000fe600078e00ff */
[----:B------:R-:W-:Y:S11]  /*6490*/  ISETP.NE.AND.EX P0, PT, R59, RZ, PT, P0 ;  /* 0x000000ff3b00720c */ /* 0x000ff60003f05300 */
[----:B------:R-:W-:Y:S02]  /*64a0*/  @!UPT UIADD3 URZ, UPT, UPT, URZ, URZ, URZ ;  /* 0x000000fffffff290 */ /* 0x000fe4000fffe0ff */
[----:B------:R-:W1:Y:S01]  /*64b0*/  @P0 LDC.64 R2, c[0x0][0x888] ;  /* 0x00022200ff020b82 */ /* 0x000e620000000a00 */
[----:B------:R-:W-:Y:S04]  /*64c0*/  @P0 IMAD R0, R60, UR52, RZ ;  /* 0x000000343c000c24 */ /* 0x000fe8000f8e02ff */
[----:B-1----:R-:W-:Y:S04]  /*64d0*/  @P0 IMAD.WIDE R2, R0, 0x4, R2 ;  /* 0x0000000400020825 */ /* 0x002fe800078e0202 */
[----:B------:R-:W-:Y:S01]  /*64e0*/  HFMA2 R0, -RZ, RZ, 0, 5.9604644775390625e-08 ;  /* 0x00000001ff007431 */ /* 0x000fe200000001ff */
[----:B-----5:R1:W5:Y:S04]  /*64f0*/  @P0 LDG.E R35, desc[UR46][R2.64] ;  /* 0x0000002e02230981 */ /* 0x020368000c1e1900 */
[----:B------:R-:W-:Y:S01]  /*6500*/  @!P0 PRMT R66, R0, 0x7610, R66 ;  /* 0x0000761000428816 */ /* 0x000fe20000000042 */
[----:B-1----:R-:W2:Y:S06]  /*6510*/  @!P0 LDC R35, c[0x0][0x880] ;  /* 0x00022000ff238b82 */ /* 0x002eac0000000800 */
.L_x_116:
[----:B------:R-:W-:Y:S02]  /*6520*/  ISETP.NE.AND.EX P2, PT, R57, RZ, PT, P2 ;  /* 0x000000ff3900720c */ /* 0x000fe40003f45320 */
[----:B------:R-:W-:Y:S02]  /*6530*/  PLOP3.LUT P0, PT, PT, PT, PT, 0x8, 0x80 ;  /* 0x000000000080781c */ /* 0x000fe40003f0e170 */
[----:B------:R-:W-:Y:S02]  /*6540*/  ISETP.NE.AND.EX P1, PT, RZ, UR41, PT, P1 ;  /* 0x00000029ff007c0c */ /* 0x000fe4000bf25310 */
[----:B------:R-:W-:Y:S07]  /*6550*/  @!P4 PLOP3.LUT P0, PT, P3, PT, PT, 0x80, 0x8 ;  /* 0x000000000008c81c */ /* 0x000fee0001f0f070 */
[----:B------:R-:W-:Y:S06]  /*6560*/  @!P2 BRA `(.L_x_117) ;  /* 0x000000000020a947 */ /* 0x000fec0003800000 */
[----:B------:R-:W-:Y:S04]  /*6570*/  ISETP.NE.U32.AND P2, PT, R54, RZ, PT ;  /* 0x000000ff3600720c */ /* 0x000fe80003f45070 */
[----:B------:R-:W-:Y:S11]  /*6580*/  ISETP.NE.AND.EX P2, PT, R55, RZ, PT, P2 ;  /* 0x000000ff3700720c */ /* 0x000ff60003f45320 */
[----:B------:R-:W-:Y:S02]  /*6590*/  @!UPT UIADD3 URZ, UPT, UPT, URZ, URZ, URZ ;  /* 0x000000fffffff290 */ /* 0x000fe4000fffe0ff */
[----:B------:R-:W1:Y:S01]  /*65a0*/  @P2 LDC.64 R2, c[0x0][0x8a8] ;  /* 0x00022a00ff022b82 */ /* 0x000e620000000a00 */
[----:B------:R-:W-:Y:S04]  /*65b0*/  @P2 IMAD R0, R56, UR52, RZ ;  /* 0x0000003438002c24 */ /* 0x000fe8000f8e02ff */
[----:B-1----:R-:W-:Y:S05]  /*65c0*/  @P2 IMAD.WIDE R2, R0, 0x4, R2 ;  /* 0x0000000400022825 */ /* 0x002fea00078e0202 */
[----:B-----5:R1:W5:Y:S02]  /*65d0*/  @P2 LDG.E R33, desc[UR46][R2.64] ;  /* 0x0000002e02212981 */ /* 0x020364000c1e1900 */
[----:B-1----:R-:W3:Y:S02]  /*65e0*/  @!P2 LDC R33, c[0x0][0x8a0] ;  /* 0x00022800ff21ab82 */ /* 0x002ee40000000800 */
.L_x_117:
[----:B--2--5:R-:W-:Y:S01]  /*65f0*/  FSETP.NEU.AND P2, PT, R35, RZ, PT ;  /* 0x000000ff2300720b */ /* 0x024fe20003f4d000 */
[----:B------:R-:W-:Y:S01]  /*6600*/  IMAD.U32 R0, RZ, RZ, UR38 ;  /* 0x00000026ff007e24 */ /* 0x000fe2000f8e00ff */
[----:B------:R-:W-:Y:S01]  /*6610*/  SEL R3, RZ, 0xffffffff, P1 ;  /* 0xffffffffff037807 */ /* 0x000fe20000800000 */
[----:B------:R-:W-:Y:S01]  /*6620*/  USHF.R.S32.HI UR4, URZ, 0x1f, UR52 ;  /* 0x0000001fff047899 */ /* 0x000fe20008011434 */
[----:B------:R-:W-:Y:S01]  /*6630*/  @!P4 LOP3.LUT P1, RZ, R66, 0xff, RZ, 0xc0, !PT ;  /* 0x000000ff42ffc812 */ /* 0x000fe2000782c0ff */
[----:B------:R-:W1:Y:S01]  /*6640*/  LDCU UR5, c[0x0][0x8c8] ;  /* 0x00011900ff0577ac */ /* 0x000e620008000800 */
[----:B------:R-:W-:Y:S02]  /*6650*/  @!P4 SEL R2, RZ, 0xffffffff, P2 ;  /* 0xffffffffff02c807 */ /* 0x000fe40001000000 */
[----:B------:R-:W-:Y:S01]  /*6660*/  LOP3.LUT R77, R77, 0x1, RZ, 0x3c, !PT ;  /* 0x000000014d4d7812 */ /* 0x000fe200078e3cff */
[----:B------:R-:W-:Y:S01]  /*6670*/  UISETP.NE.U32.AND UP0, UPT, UR42, URZ, UPT ;  /* 0x000000ff2a00728c */ /* 0x000fe2000bf05070 */
[----:B------:R-:W-:Y:S02]  /*6680*/  @P0 SEL R2, R3, R2, !P1 ;  /* 0x0000000203020207 */ /* 0x000fe40004800000 */
[----:B------:R-:W-:Y:S01]  /*6690*/  IADD3 R6, P0, PT, R78, UR38, RZ ;  /* 0x000000264e067c10 */ /* 0x000fe2000ff1e0ff */
[----:B------:R-:W-:Y:S01]  /*66a0*/  UISETP.NE.AND.EX UP0, UPT, UR43, URZ, UPT, UP0 ;  /* 0x000000ff2b00728c */ /* 0x000fe2000bf05300 */
[----:B------:R-:W-:Y:S02]  /*66b0*/  @!P4 LOP3.LUT R2, R2, 0x1, RZ, 0xc0, !PT ;  /* 0x000000010202c812 */ /* 0x000fe400078ec0ff */
[----:B------:R-:W-:Y:S01]  /*66c0*/  LEA.HI.X.SX32 R7, R0, RZ, 0x1, P0 ;  /* 0x000000ff00077211 */ /* 0x000fe200000f0eff */
[----:B------:R-:W-:Y:S01]  /*66d0*/  IMAD R0, R26, UR4, RZ ;  /* 0x000000041a007c24 */ /* 0x000fe2000f8e02ff */
[----:B------:R-:W-:Y:S03]  /*66e0*/  ISETP.NE.U32.OR P5, PT, R2, 0x1, P4 ;  /* 0x000000010200780c */ /* 0x000fe600027a5470 */
[----:B------:R-:W-:Y:S01]  /*66f0*/  IMAD R0, R27, UR52, R0 ;  /* 0x000000341b007c24 */ /* 0x000fe2000f8e0200 */
[----:B------:R-:W-:Y:S01]  /*6700*/  P2R R83, PR, RZ, 0x20 ;  /* 0x00000020ff537803 */ /* 0x000fe20000000000 */
[----:B------:R-:W-:Y:S04]  /*6710*/  IMAD.WIDE.U32 R6, R26, UR52, R6 ;  /* 0x000000341a067c25 */ /* 0x000fe8000f8e0006 */
[----:B------:R-:W-:Y:S01]  /*6720*/  IMAD.IADD R0, R7, 0x1, R0 ;  /* 0x0000000107007824 */ /* 0x000fe200078e0200 */
[C---:B------:R-:W-:Y:S01]  /*6730*/  LEA R4, P0, R6.reuse, UR42, 0x1 ;  /* 0x0000002a06047c11 */ /* 0x040fe2000f8008ff */
[----:B-1----:R-:W-:Y:S03]  /*6740*/  IMAD.U32 R2, RZ, RZ, UR5 ;  /* 0x00000005ff027e24 */ /* 0x002fe6000f8e00ff */
[----:B------:R-:W-:Y:S02]  /*6750*/  LEA.HI.X R5, R6, UR43, R0, 0x1, P0 ;  /* 0x0000002b06057c11 */ /* 0x000fe400080f0c00 */
[----:B------:R-:W-:Y:S01]  /*6760*/  @P5 SHF.L.U32 R0, R77, 0x1f, RZ ;  /* 0x0000001f4d005819 */ /* 0x000fe200000006ff */
[----:B------:R-:W-:Y:S06]  /*6770*/  BRA.U !UP0, `(.L_x_118) ;  /* 0x0000000108207547 */ /* 0x000fec000b800000 */
[----:B------:R-:W-:Y:S02]  /*6780*/  VIADD R2, R79, UR37 ;  /* 0x000000254f027c36 */ /* 0x000fe40008000000 */
[----:B------:R-:W-:Y:S03]  /*6790*/  VIADD R6, R78, UR38 ;  /* 0x000000264e067c36 */ /* 0x000fe60008000000 */
[----:B------:R-:W-:Y:S02]  /*67a0*/  ISETP.GE.AND P0, PT, R2, UR49, PT ;  /* 0x0000003102007c0c */ /* 0x000fe4000bf06270 */
[----:B------:R-:W-:Y:S02]  /*67b0*/  PRMT R2, RZ, 0x7610, R2 ;  /* 0x00007610ff027816 */ /* 0x000fe40000000002 */
[----:B------:R-:W-:Y:S11]  /*67c0*/  ISETP.GE.OR P0, PT, R6, UR48, P0 ;  /* 0x0000003006007c0c */ /* 0x000ff60008706670 */
[----:B------:R-:W-:Y:S02]  /*67d0*/  @!UPT UIADD3 URZ, UPT, UPT, URZ, URZ, URZ ;  /* 0x000000fffffff290 */ /* 0x000fe4000fffe0ff */
[----:B------:R-:W2:Y:S02]  /*67e0*/  @!P0 LDG.E.U16 R2, desc[UR46][R4.64] ;  /* 0x0000002e04028981 */ /* 0x000ea4000c1e1500 */
[----:B--2---:R-:W-:Y:S07]  /*67f0*/  HADD2.F32 R2, -RZ, R2.H0_H0 ;  /* 0x20000002ff027230 */ /* 0x004fee0000004100 */
.L_x_118:
[----:B------:R1:W2:Y:S01]  /*6800*/  @P5 SYNCS.PHASECHK.TRANS64.TRYWAIT P1, [UR44+0xd0], R0 ;  /* 0x0000d000ff0055a7 */ /* 0x0002a2000802112c */
[----:B------:R-:W-:Y:S01]  /*6810*/  LEA R84, R52, UR44, 0x3 ;  /* 0x0000002c34547c11 */ /* 0x000fe2000f8e18ff */
[----:B------:R-:W-:Y:S01]  /*6820*/  IMAD.SHL.U32 R86, R70, 0x2, RZ ;  /* 0x0000000246567824 */ /* 0x000fe200078e00ff */
[----:B------:R-:W-:Y:S01]  /*6830*/  SEL R4, RZ, 0xffffffff, P2 ;  /* 0xffffffffff047807 */ /* 0x000fe20001000000 */
[----:B------:R-:W-:Y:S01]  /*6840*/  BSSY B1, `(.L_x_119) ;  /* 0x0000028000017945 */ /* 0x000fe20003800000 */
[----:B------:R-:W-:Y:S01]  /*6850*/  LOP3.LUT P2, R85, R66, 0xff, RZ, 0xc0, !PT ;  /* 0x000000ff42557812 */ /* 0x000fe2000784c0ff */
[----:B------:R-:W-:Y:S01]  /*6860*/  IMAD.MOV.U32 R45, RZ, RZ, 0x1 ;  /* 0x00000001ff2d7424 */ /* 0x000fe200078e00ff */
[----:B------:R-:W-:Y:S01]  /*6870*/  CS2R R50, SRZ ;  /* 0x0000000000327805 */ /* 0x000fe2000001ff00 */
[----:B------:R-:W-:Y:S01]  /*6880*/  IMAD R34, R52, 0x40, R53 ;  /* 0x0000004034227824 */ /* 0x000fe200078e0235 */
[----:B------:R-:W-:Y:S01]  /*6890*/  @P3 SEL R4, R3, R4, !P2 ;  /* 0x0000000403043207 */ /* 0x000fe20005000000 */
[----:B------:R-:W-:Y:S01]  /*68a0*/  IMAD.MOV.U32 R44, RZ, RZ, RZ ;  /* 0x000000ffff2c7224 */ /* 0x000fe200078e00ff */
[----:B------:R-:W-:Y:S02]  /*68b0*/  CS2R R48, SRZ ;  /* 0x0000000000307805 */ /* 0x000fe4000001ff00 */
[----:B------:R-:W-:Y:S02]  /*68c0*/  CS2R R42, SRZ ;  /* 0x00000000002a7805 */ /* 0x000fe4000001ff00 */
[----:B------:R-:W-:Y:S02]  /*68d0*/  LOP3.LUT R4, R4, 0x1, RZ, 0xc0, !PT ;  /* 0x0000000104047812 */ /* 0x000fe400078ec0ff */
[----:B------:R-:W-:Y:S01]  /*68e0*/  CS2R R40, SRZ ;  /* 0x0000000000287805 */ /* 0x000fe2000001ff00 */
[----:B------:R-:W-:Y:S01]  /*68f0*/  VIADD R87, R86, UR44 ;  /* 0x0000002c56577c36 */ /* 0x000fe20008000000 */
[----:B------:R-:W-:Y:S04]  /*6900*/  ISETP.NE.U32.AND P4, PT, R4, 0x1, PT ;  /* 0x000000010400780c */ /* 0x000fe80003f85070 */
[----:B------:R-:W-:Y:S02]  /*6910*/  P2R R46, PR, RZ, 0x10 ;  /* 0x00000010ff2e7803 */ /* 0x000fe40000000000 */
[----:B-1----:R-:W-:Y:S04]  /*6920*/  SHF.L.U32 R0, R76, 0x1f, RZ ;  /* 0x0000001f4c007819 */ /* 0x002fe800000006ff */
[----:B------:R1:W4:Y:S01]  /*6930*/  SYNCS.PHASECHK.TRANS64.TRYWAIT P0, [R84+URZ+0x140], R0 ;  /* 0x00014000540075a7 */ /* 0x00032200080011ff */
[----:B--2---:R-:W-:Y:S01]  /*6940*/  @P5 SEL R45, RZ, 0x1, !P1 ;  /* 0x00000001ff2d5807 */ /* 0x004fe20004800000 */
[----:B-1----:R-:W-:Y:S06]  /*6950*/  @!P5 BRA `(.L_x_120) ;  /* 0x000000000058d947 */ /* 0x002fec0003800000 */
[----:B------:R-:W-:Y:S01]  /*6960*/  VIADD R3, R87, 0x200 ;  /* 0x0000020057037836 */ /* 0x000fe20000000000 */
[----:B------:R-:W-:Y:S01]  /*6970*/  LOP3.LUT P5, RZ, R71, 0x40, RZ, 0xc0, !PT ;  /* 0x0000004047ff7812 */ /* 0x000fe200078ac0ff */
[----:B------:R-:W-:Y:S01]  /*6980*/  BSSY B0, `(.L_x_121) ;  /* 0x000000e000007945 */ /* 0x000fe20003800000 */
[----:B------:R-:W-:Y:S01]  /*6990*/  ISETP.NE.AND P2, PT, R45, RZ, PT ;  /* 0x000000ff2d00720c */ /* 0x000fe20003f45270 */
[----:B------:R-:W-:Y:S01]  /*69a0*/  @P4 VIADD R5, R87, 0x210 ;  /* 0x0000021057054836 */ /* 0x000fe20000000000 */
[----:B------:R-:W-:Y:S01]  /*69b0*/  PLOP3.LUT P1, PT, PT, PT, PT, 0x8, 0x80 ;  /* 0x000000000080781c */ /* 0x000fe20003f2e170 */
[----:B------:R-:W-:Y:S01]  /*69c0*/  IMAD.MOV.U32 R51, RZ, RZ, RZ ;  /* 0x000000ffff337224 */ /* 0x000fe200078e00ff */
[----:B------:R-:W-:Y:S02]  /*69d0*/  @P4 PLOP3.LUT P1, PT, P5, PT, PT, 0x80, 0x8 ;  /* 0x000000000008481c */ /* 0x000fe40002f2f070 */
[----:B------:R-:W-:Y:S02]  /*69e0*/  CS2R R48, SRZ ;  /* 0x0000000000307805 */ /* 0x000fe4000001ff00 */
[----:B------:R-:W-:Y:S02]  /*69f0*/  CS2R R42, SRZ ;  /* 0x00000000002a7805 */ /* 0x000fe4000001ff00 */
[----:B------:R-:W-:Y:S07]  /*6a00*/  CS2R R40, SRZ ;  /* 0x0000000000287805 */ /* 0x000fee000001ff00 */
[----:B------:R-:W-:Y:S01]  /*6a10*/  @P1 VIADD R5, R3, 0xfffffff0 ;  /* 0xfffffff003051836 */ /* 0x000fe20000000000 */
[----:B------:R-:W-:Y:S06]  /*6a20*/  @P2 BRA `(.L_x_122) ;  /* 0x00000000000c2947 */ /* 0x000fec0003800000 */
[----:B------:R-:W-:Y:S04]  /*6a30*/  SHF.L.U32 R4, R77, 0x1f, RZ ;  /* 0x0000001f4d047819 */ /* 0x000fe800000006ff */
[----:B------:R-:W1:Y:S02]  /*6a40*/  SYNCS.PHASECHK.TRANS64.TRYWAIT P1, [UR44+0xd0], R4 ;  /* 0x0000d004ff0075a7 */ /* 0x000e64000802112c */
[----:B-1----:R-:W-:Y:S05]  /*6a50*/  @!P1 BRA `(.L_x_123) ;  /* 0x0000003400149947 */ /* 0x002fea0003800000 */
.L_x_122:
[----:B------:R-:W-:Y:S05]  /*6a60*/  BSYNC B0 ;  /* 0x0000000000007941 */ /* 0x000fea0003800000 */
.L_x_121:
[----:B------:R-:W-:Y:S01]  /*6a70*/  ISETP.NE.AND P1, PT, R46, RZ, PT ;  /* 0x000000ff2e00720c */ /* 0x000fe20003f25270 */
[----:B------:R-:W-:Y:S11]  /*6a80*/  HFMA2 R44, -RZ, RZ, 0, 5.9604644775390625e-08 ;  /* 0x00000001ff2c7431 */ /* 0x000ff600000001ff */
[----:B------:R-:W-:Y:S01]  /*6a90*/  @!UPT UIADD3 URZ, UPT, UPT, URZ, URZ, URZ ;  /* 0x000000fffffff290 */ /* 0x000fe2000fffe0ff */
[----:B------:R2:W1:Y:S04]  /*6aa0*/  @P1 LDS.128 R48, [R5] ;  /* 0x0000000005301984 */ /* 0x0004680000000c00 */
[----:B------:R2:W1:Y:S02]  /*6ab0*/  @P1 LDS.128 R40, [R86+UR44+0x200] ;  /* 0x0002002c56281984 */ /* 0x0004640008000c00 */
.L_x_120:
[----:B------:R-:W-:Y:S05]  /*6ac0*/  BSYNC B1 ;  /* 0x0000000000017941 */ /* 0x000fea0003800000 */
.L_x_119:
[----:B-1----:R-:W-:Y:S04]  /*6ad0*/  SHF.R.U32.HI R3, RZ, 0x15, R34 ;  /* 0x00000015ff037819 */ /* 0x002fe80000011622 */
[----:B------:R-:W-:Y:S01]  /*6ae0*/  LOP3.LUT P1, RZ, R3, 0x3, R72, 0x48, !PT ;  /* 0x0000000303ff7812 */ /* 0x000fe20007824848 */
[----:B------:R-:W-:Y:S01]  /*6af0*/  @!UPT UIADD3 URZ, UPT, UPT, URZ, URZ, URZ ;  /* 0x000000fffffff290 */ /* 0x000fe2000fffe0ff */
[----:B----4-:R-:W-:Y:S11]  /*6b00*/  @P0 BRA `(.L_x_124) ;  /* 0x0000000000080947 */ /* 0x010ff60003800000 */
[----:B------:R-:W1:Y:S02]  /*6b10*/  SYNCS.PHASECHK.TRANS64.TRYWAIT P0, [R84+URZ+0x140], R0 ;  /* 0x00014000540075a7 */ /* 0x000e6400080011ff */
[----:B-1----:R-:W-:Y:S05]  /*6b20*/  @!P0 BRA `(.L_x_125) ;  /* 0x0000003000f88947 */ /* 0x002fea0003800000 */
.L_x_124:
[----:B------:R-:W-:Y:S05]  /*6b30*/  @!P1 BRA `(.L_x_126) ;  /* 0x0000000000409947 */ /* 0x000fea0003800000 */
[----:B------:R-:W2:Y:S01]  /*6b40*/  LDCU.64 UR8, c[0x4][0x70] ;  /* 0x01000e00ff0877ac */ /* 0x000ea20008000a00 */
[----:B------:R-:W-:Y:S01]  /*6b50*/  MOV R15, 0x0 ;  /* 0x00000000000f7802 */ /* 0x000fe20000000f00 */
[----:B------:R-:W-:Y:S02]  /*6b60*/  HFMA2 R12, -RZ, RZ, 0, 5.9604644775390625e-08 ;  /* 0x00000001ff0c7431 */ /* 0x000fe400000001ff */
[----:B------:R-:W-:Y:S02]  /*6b70*/  IMAD.MOV.U32 R8, RZ, RZ, 0x192 ;  /* 0x00000192ff087424 */ /* 0x000fe400078e00ff */
[----:B------:R-:W-:Y:S01]  /*6b80*/  IMAD.MOV.U32 R13, RZ, RZ, RZ ;  /* 0x000000ffff0d7224 */ /* 0x000fe200078e00ff */
[----:B------:R-:W4:Y:S01]  /*6b90*/  LDCU.64 UR6, c[0x4][0x78] ;  /* 0x01000f00ff0677ac */ /* 0x000f220008000a00 */
[----:B------:R-:W1:Y:S01]  /*6ba0*/  LDC.64 R14, c[0x4][R15] ;  /* 0x010000000f0e7b82 */ /* 0x000e620000000a00 */
[----:B------:R-:W5:Y:S01]  /*6bb0*/  LDCU.64 UR4, c[0x4][0x10] ;  /* 0x01000200ff0477ac */ /* 0x000f620008000a00 */
[----:B--2---:R-:W-:Y:S01]  /*6bc0*/  MOV R5, UR9 ;  /* 0x0000000900057c02 */ /* 0x004fe20008000f00 */
[----:B------:R-:W-:Y:S01]  /*6bd0*/  IMAD.U32 R4, RZ, RZ, UR8 ;  /* 0x00000008ff047e24 */ /* 0x000fe2000f8e00ff */
[----:B----4-:R-:W-:Y:S01]  /*6be0*/  MOV R7, UR7 ;  /* 0x0000000700077c02 */ /* 0x010fe20008000f00 */
[----:B------:R-:W-:Y:S01]  /*6bf0*/  IMAD.U32 R6, RZ, RZ, UR6 ;  /* 0x00000006ff067e24 */ /* 0x000fe2000f8e00ff */
[----:B-----5:R-:W-:Y:S01]  /*6c00*/  MOV R11, UR5 ;  /* 0x00000005000b7c02 */ /* 0x020fe20008000f00 */
[----:B------:R-:W-:Y:S02]  /*6c10*/  IMAD.U32 R10, RZ, RZ, UR4 ;  /* 0x00000004ff0a7e24 */ /* 0x000fe4000f8e00ff */
[----:B------:R-:W-:Y:S07]  /*6c20*/  LEPC R20, `(.L_x_126) ;  /* 0x000000001014794e */ /* 0x000fee0000000000 */
[----:B-1-3--:R-:W-:Y:S05]  /*6c30*/  CALL.ABS.NOINC R14 ;  /* 0x000000000e007343 */ /* 0x00afea0003c00000 */
.L_x_126:
[----:B------:R-:W-:Y:S05]  /*6c40*/  WARPSYNC.ALL ;  /* 0x0000000000007948 */ /* 0x000fea0003800000 */
[----:B------:R-:W-:Y:S01]  /*6c50*/  R2UR UR4, R34 ;  /* 0x00000000220472ca */ /* 0x000fe200000e0000 */
[--C-:B------:R-:W-:Y:S01]  /*6c60*/  HADD2.F32 R20, -RZ, R40.reuse.H0_H0 ;  /* 0x20000028ff147230 */ /* 0x100fe20000004100 */
[----:B------:R-:W-:Y:S01]  /*6c70*/  MOV R47, 0x10 ;  /* 0x00000010002f7802 */ /* 0x000fe20000000f00 */
[----:B------:R-:W-:Y:S01]  /*6c80*/  HADD2.F32 R21, -RZ, R40.H1_H1 ;  /* 0x30000028ff157230 */ /* 0x000fe20000004100 */
[----:B------:R-:W-:Y:S01]  /*6c90*/  LOP3.LUT P6, RZ, R71, 0x40, RZ, 0xc0, !PT ;  /* 0x0000004047ff7812 */ /* 0x000fe200078cc0ff */
[----:B------:R-:W-:Y:S01]  /*6ca0*/  BSSY.RECONVERGENT B0, `(.L_x_127) ;  /* 0x0000053000007945 */ /* 0x000fe20003800200 */
[----:B------:R-:W-:Y:S02]  /*6cb0*/  ISETP.NE.AND P0, PT, R80, RZ, PT ;  /* 0x000000ff5000720c */ /* 0x000fe40003f05270 */
[----:B------:R-:W-:Y:S04]  /*6cc0*/  SEL R47, R47, 0xfffffff0, !P6 ;  /* 0xfffffff02f2f7807 */ /* 0x000fe80007000000 */
[----:B------:R-:W-:Y:S01]  /*6cd0*/  IADD3 R87, PT, PT, R87, R47, RZ ;  /* 0x0000002f57577210 */ /* 0x000fe20007ffe0ff */
[----:B--2---:R-:W1:Y:S02]  /*6ce0*/  LDTM.x16 R4, tmem[UR4] ;  /* 0x00000004000479ee */ /* 0x004e640008240000 */
[C-C-:B-1-3--:R-:W-:Y:S01]  /*6cf0*/  FFMA R0, R33.reuse, R4, R2.reuse ;  /* 0x0000000421007223 */ /* 0x14afe20000000002 */
[C-C-:B------:R-:W-:Y:S01]  /*6d00*/  FFMA R3, R33.reuse, R5, R2.reuse ;  /* 0x0000000521037223 */ /* 0x140fe20000000002 */
        /* <DEDUP_REMOVED lines=13> */
[----:B------:R-:W-:Y:S01]  /*6de0*/  FFMA R19, R33, R19, R2 ;  /* 0x0000001321137223 */ /* 0x000fe20000000002 */
[C---:B------:R-:W-:Y:S01]  /*6df0*/  FFMA R0, R35.reuse, R20, R0 ;  /* 0x0000001423007223 */ /* 0x040fe20000000000 */
[----:B------:R-:W-:Y:S01]  /*6e00*/  FFMA R3, R35, R21, R3 ;  /* 0x0000001523037223 */ /* 0x000fe20000000003 */
[--C-:B------:R-:W-:Y:S02]  /*6e10*/  HADD2.F32 R16, -RZ, R41.reuse.H0_H0 ;  /* 0x20000029ff107230 */ /* 0x100fe40000004100 */
[----:B------:R-:W-:Y:S02]  /*6e20*/  HADD2.F32 R17, -RZ, R41.H1_H1 ;  /* 0x30000029ff117230 */ /* 0x000fe40000004100 */
[----:B------:R-:W-:Y:S01]  /*6e30*/  F2FP.F16.F32.PACK_AB R36, R3, R0 ;  /* 0x000000000324723e */ /* 0x000fe200000000ff */
[--C-:B------:R-:W-:Y:S02]  /*6e40*/  HADD2.F32 R20, -RZ, R42.reuse.H0_H0 ;  /* 0x2000002aff147230 */ /* 0x100fe40000004100 */
[C---:B------:R-:W-:Y:S01]  /*6e50*/  FFMA R6, R35.reuse, R16, R6 ;  /* 0x0000001023067223 */ /* 0x040fe20000000006 */
[----:B------:R-:W-:Y:S02]  /*6e60*/  HADD2.F32 R0, -RZ, R42.H1_H1 ;  /* 0x3000002aff007230 */ /* 0x000fe40000004100 */
[C---:B------:R-:W-:Y:S01]  /*6e70*/  FFMA R7, R35.reuse, R17, R7 ;  /* 0x0000001123077223 */ /* 0x040fe20000000007 */
[--C-:B------:R-:W-:Y:S02]  /*6e80*/  HADD2.F32 R3, -RZ, R43.reuse.H0_H0 ;  /* 0x2000002bff037230 */ /* 0x100fe40000004100 */
[C---:B------:R-:W-:Y:S01]  /*6e90*/  FFMA R4, R35.reuse, R20, R4 ;  /* 0x0000001423047223 */ /* 0x040fe20000000004 */
[----:B------:R-:W-:Y:S02]  /*6ea0*/  HADD2.F32 R16, -RZ, R43.H1_H1 ;  /* 0x3000002bff107230 */ /* 0x000fe40000004100 */
[C---:B------:R-:W-:Y:S01]  /*6eb0*/  FFMA R5, R35.reuse, R0, R5 ;  /* 0x0000000023057223 */ /* 0x040fe20000000005 */
[--C-:B------:R-:W-:Y:S02]  /*6ec0*/  HADD2.F32 R0, -RZ, R48.reuse.H0_H0 ;  /* 0x20000030ff007230 */ /* 0x100fe40000004100 */
[C---:B------:R-:W-:Y:S01]  /*6ed0*/  FFMA R10, R35.reuse, R3, R10 ;  /* 0x00000003230a7223 */ /* 0x040fe2000000000a */
[----:B------:R-:W-:Y:S02]  /*6ee0*/  HADD2.F32 R3, -RZ, R48.H1_H1 ;  /* 0x30000030ff037230 */ /* 0x000fe40000004100 */
[----:B------:R-:W-:Y:S01]  /*6ef0*/  FFMA R11, R35, R16, R11 ;  /* 0x00000010230b7223 */ /* 0x000fe2000000000b */
        /* <DEDUP_REMOVED lines=9> */
[--C-:B------:R-:W-:Y:S01]  /*6f90*/  HADD2.F32 R5, -RZ, R51.reuse.H0_H0 ;  /* 0x20000033ff057230 */ /* 0x100fe20000004100 */
[----:B------:R-:W-:Y:S01]  /*6fa0*/  F2FP.F16.F32.PACK_AB R37, R7, R6 ;  /* 0x000000060725723e */ /* 0x000fe200000000ff */
[----:B------:R-:W-:Y:S01]  /*6fb0*/  HADD2.F32 R0, -RZ, R51.H1_H1 ;  /* 0x30000033ff007230 */ /* 0x000fe20000004100 */
[----:B------:R-:W-:Y:S01]  /*6fc0*/  F2FP.F16.F32.PACK_AB R39, R11, R10 ;  /* 0x0000000a0b27723e */ /* 0x000fe200000000ff */
[C---:B------:R-:W-:Y:S01]  /*6fd0*/  FFMA R12, R35.reuse, R3, R12 ;  /* 0x00000003230c7223 */ /* 0x040fe2000000000c */
[C---:B------:R-:W-:Y:S01]  /*6fe0*/  FFMA R13, R35.reuse, R4, R13 ;  /* 0x00000004230d7223 */ /* 0x040fe2000000000d */
[C---:B------:R-:W-:Y:S01]  /*6ff0*/  FFMA R18, R35.reuse, R5, R18 ;  /* 0x0000000523127223 */ /* 0x040fe20000000012 */
[----:B------:R-:W-:Y:S01]  /*7000*/  FFMA R19, R35, R0, R19 ;  /* 0x0000000023137223 */ /* 0x000fe20000000013 */
[----:B------:R1:W-:Y:S01]  /*7010*/  STS.128 [R86+UR44+0x200], R36 ;  /* 0x0002002456007988 */ /* 0x0003e20008000c2c */
[----:B------:R-:W-:Y:S02]  /*7020*/  F2FP.F16.F32.PACK_AB R8, R9, R8 ;  /* 0x000000080908723e */ /* 0x000fe400000000ff */
[----:B------:R-:W-:Y:S02]  /*7030*/  F2FP.F16.F32.PACK_AB R9, R15, R14 ;  /* 0x0000000e0f09723e */ /* 0x000fe400000000ff */
[----:B------:R-:W-:Y:S02]  /*7040*/  F2FP.F16.F32.PACK_AB R10, R13, R12 ;  /* 0x0000000c0d0a723e */ /* 0x000fe400000000ff */
[----:B------:R-:W-:Y:S05]  /*7050*/  F2FP.F16.F32.PACK_AB R11, R19, R18 ;  /* 0x00000012130b723e */ /* 0x000fea00000000ff */
[----:B------:R1:W-:Y:S01]  /*7060*/  STS.128 [R87+0x200], R8 ;  /* 0x0002000857007388 */ /* 0x0003e20000000c00 */
[----:B------:R-:W-:Y:S01]  /*7070*/  @!PT LDS RZ, [RZ] ;  /* 0x00000000fffff984 */ /* 0x000fe20000000800 */
[----:B------:R-:W-:Y:S01]  /*7080*/  @!PT LDS RZ, [RZ] ;  /* 0x00000000fffff984 */ /* 0x000fe20000000800 */
[----:B------:R-:W-:Y:S01]  /*7090*/  @!PT LDS RZ, [RZ] ;  /* 0x00000000fffff984 */ /* 0x000fe20000000800 */
[----:B------:R-:W-:Y:S01]  /*70a0*/  @!PT LDS RZ, [RZ] ;  /* 0x00000000fffff984 */ /* 0x000fe20000000800 */
[----:B------:R2:W-:Y:S07]  /*70b0*/  MEMBAR.ALL.CTA ;  /* 0x0000000000007992 */ /* 0x0005ee0000008000 */
[----:B--2---:R-:W2:Y:S02]  /*70c0*/  FENCE.VIEW.ASYNC.S ;  /* 0x00000000000073c6 */ /* 0x004ea40000000000 */
[----:B--2---:R-:W-:Y:S06]  /*70d0*/  BAR.SYNC.DEFER_BLOCKING 0x1, 0x80 ;  /* 0x0042000000007b1d */ /* 0x004fec0000010000 */
[----:B------:R-:W-:Y:S05]  /*70e0*/  @P0 BRA `(.L_x_128) ;  /* 0x0000000000380947 */ /* 0x000fea0003800000 */
[----:B------:R-:W-:Y:S02]  /*70f0*/  UIADD3 UR4, UPT, UPT, UR44, 0x200, URZ ;  /* 0x000002002c047890 */ /* 0x000fe4000fffe0ff */
[----:B------:R-:W-:Y:S01]  /*7100*/  UIADD3 UR8, UP0, UPT, UR54, 0x680, URZ ;  /* 0x0000068036087890 */ /* 0x000fe2000ff1e0ff */
[----:B------:R-:W-:Y:S01]  /*7110*/  UMOV UR39, UR52 ;  /* 0x0000003400277c82 */ /* 0x000fe20008000000 */
[----:B------:R-:W-:Y:S02]  /*7120*/  UIADD3 UR5, UPT, UPT, UR37, 0x40, URZ ;  /* 0x0000004025057890 */ /* 0x000fe4000fffe0ff */
[----:B------:R-:W-:Y:S01]  /*7130*/  MOV R73, UR4 ;  /* 0x0000000400497c02 */ /* 0x000fe20008000f00 */
[----:B------:R-:W-:Y:S02]  /*7140*/  UIADD3.X UR9, UPT, UPT, URZ, UR55, URZ, UP0, !UPT ;  /* 0x00000037ff097290 */ /* 0x000fe400087fe4ff */
[----:B------:R-:W-:Y:S01]  /*7150*/  UIADD3 UR4, UPT, UPT, UR44, 0xa00, URZ ;  /* 0x00000a002c047890 */ /* 0x000fe2000fffe0ff */
[----:B------:R-:W-:Y:S01]  /*7160*/  R2UR UR36, R73 ;  /* 0x00000000492472ca */ /* 0x000fe200000e0000 */
[----:B------:R-:W-:Y:S01]  /*7170*/  UMOV UR6, UR38 ;  /* 0x0000002600067c82 */ /* 0x000fe20008000000 */
[----:B------:R-:W-:Y:S11]  /*7180*/  UMOV UR7, UR52 ;  /* 0x0000003400077c82 */ /* 0x000ff60008000000 */
[----:B------:R2:W-:Y:S01]  /*7190*/  UTMASTG.3D [UR36], [UR8] ;  /* 0x00000024080073b5 */ /* 0x0005e20008010000 */
[----:B------:R2:W-:Y:S01]  /*71a0*/  UTMASTG.3D [UR4], [UR8] ;  /* 0x00000004080073b5 */ /* 0x0005e20008010000 */
[----:B------:R0:W-:Y:S01]  /*71b0*/  UTMACMDFLUSH ;  /* 0x00000000000079b7 */ /* 0x0001e20000000000 */
[----:B--2---:R-:W-:Y:S04]  /*71c0*/  DEPBAR.LE SB0, 0x1 ;  /* 0x000080400000791a */ /* 0x004fe80000000000 */
.L_x_128:
[----:B------:R-:W-:Y:S05]  /*71d0*/  BSYNC.RECONVERGENT B0 ;  /* 0x0000000000007941 */ /* 0x000fea0003800200 */
.L_x_127:
[----:B------:R-:W-:Y:S01]  /*71e0*/  BAR.SYNC.DEFER_BLOCKING 0x1, 0x80 ;  /* 0x0042000000007b1d */ /* 0x000fe20000010000 */
[----:B------:R-:W-:Y:S01]  /*71f0*/  ISETP.NE.AND P1, PT, R83, RZ, PT ;  /* 0x000000ff5300720c */ /* 0x000fe20003f25270 */
[----:B------:R-:W-:Y:S01]  /*7200*/  UISETP.NE.AND UP0, UPT, UR50, URZ, UPT ;  /* 0x000000ff3200728c */ /* 0x000fe2000bf05270 */
[----:B------:R-:W-:Y:S11]  /*7210*/  LEA R3, R44, UR44, 0x3 ;  /* 0x0000002c2c037c11 */ /* 0x000ff6000f8e18ff */
[----:B------:R-:W-:Y:S01]  /*7220*/  @P1 SHF.L.U32 R4, R77, 0x1f, RZ ;  /* 0x0000001f4d041819 */ /* 0x000fe200000006ff */
[----:B------:R-:W-:Y:S06]  /*7230*/  BRA.U !UP0, `(.L_x_129) ;  /* 0x0000000108247547 */ /* 0x000fec000b800000 */
[----:B------:R-:W-:Y:S01]  /*7240*/  IMAD.U32 R5, RZ, RZ, UR51 ;  /* 0x00000033ff057e24 */ /* 0x000fe2000f8e00ff */
[----:B------:R-:W-:Y:S01]  /*7250*/  MOV R0, UR45 ;  /* 0x0000002d00007c02 */ /* 0x000fe20008000f00 */
[----:B------:R-:W-:Y:S03]  /*7260*/  UIADD3 UR51, UPT, UPT, UR51, 0x1, URZ ;  /* 0x0000000133337890 */ /* 0x000fe6000fffe0ff */
[----:B------:R-:W-:Y:S01]  /*7270*/  @P1 LEA R5, R5, UR44, 0x3 ;  /* 0x0000002c05051c11 */ /* 0x000fe2000f8e18ff */
[----:B------:R-:W-:Y:S04]  /*7280*/  UISETP.NE.AND UP0, UPT, UR51, 0x4, UPT ;  /* 0x000000043300788c */ /* 0x000fe8000bf05270 */
[----:B------:R-:W-:Y:S01]  /*7290*/  @P1 VIADD R5, R5, 0xf0 ;  /* 0x000000f005051836 */ /* 0x000fe20000000000 */
[----:B------:R-:W-:Y:S04]  /*72a0*/  USEL UR51, UR51, URZ, UP0 ;  /* 0x000000ff33337287 */ /* 0x000fe80008000000 */
[----:B------:R-:W-:Y:S04]  /*72b0*/  @P1 PRMT R0, R0, 0x654, R5 ;  /* 0x0000065400001816 */ /* 0x000fe80000000005 */
[----:B------:R2:W-:Y:S04]  /*72c0*/  @P1 SYNCS.ARRIVE.TRANS64.RED.A1T0 RZ, [R0+URZ], RZ ;  /* 0x000000ff00ff19a7 */ /* 0x0005e800081004ff */
.L_x_129:
[----:B------:R-:W3:Y:S01]  /*72d0*/  @P1 SYNCS.PHASECHK.TRANS64.TRYWAIT P0, [R3+URZ+0xd0], R4 ;  /* 0x0000d004030015a7 */ /* 0x000ee200080011ff */
[----:B------:R-:W-:Y:S01]  /*72e0*/  BSSY B1, `(.L_x_130) ;  /* 0x0000012000017945 */ /* 0x000fe20003800000 */
[----:B---3--:R-:W-:Y:S03]  /*72f0*/  @P1 SEL R45, RZ, 0x1, !P0 ;  /* 0x00000001ff2d1807 */ /* 0x008fe60004000000 */
[----:B------:R-:W-:Y:S05]  /*7300*/  @!P1 BRA `(.L_x_131) ;  /* 0x00000000003c9947 */ /* 0x000fea0003800000 */
[----:B------:R-:W-:Y:S01]  /*7310*/  ISETP.NE.AND P1, PT, R46, RZ, PT ;  /* 0x000000ff2e00720c */ /* 0x000fe20003f25270 */
[----:B------:R-:W-:Y:S01]  /*7320*/  BSSY B0, `(.L_x_132) ;  /* 0x0000009000007945 */ /* 0x000fe20003800000 */
[----:B------:R-:W-:Y:S11]  /*7330*/  ISETP.NE.AND P0, PT, R45, RZ, PT ;  /* 0x000000ff2d00720c */ /* 0x000ff60003f05270 */
[----:B------:R-:W-:Y:S05]  /*7340*/  @P1 IMAD R5, R44, 0x1000, R86 ;  /* 0x000010002c051824 */ /* 0x000fea00078e0256 */
[----:B------:R-:W-:Y:S05]  /*7350*/  @P1 IADD3 R4, PT, PT, R5, UR44, RZ ;  /* 0x0000002c05041c10 */ /* 0x000fea000fffe0ff */
[----:B------:R-:W-:Y:S01]  /*7360*/  @P1 IMAD.IADD R4, R47, 0x1, R4 ;  /* 0x000000012f041824 */ /* 0x000fe200078e0204 */
[----:B------:R-:W-:Y:S06]  /*7370*/  @P0 BRA `(.L_x_133) ;  /* 0x00000000000c0947 */ /* 0x000fec0003800000 */
[----:B--2---:R-:W-:Y:S04]  /*7380*/  SHF.L.U32 R0, R77, 0x1f, RZ ;  /* 0x0000001f4d007819 */ /* 0x004fe800000006ff */
[----:B------:R-:W2:Y:S02]  /*7390*/  SYNCS.PHASECHK.TRANS64.TRYWAIT P0, [R3+URZ+0xd0], R0 ;  /* 0x0000d000030075a7 */ /* 0x000ea400080011ff */
[----:B--2---:R-:W-:Y:S05]  /*73a0*/  @!P0 BRA `(.L_x_134) ;  /* 0x0000002800ec8947 */ /* 0x004fea0003800000 */
.L_x_133:
[----:B------:R-:W-:Y:S05]  /*73b0*/  BSYNC B0 ;  /* 0x0000000000007941 */ /* 0x000fea0003800000 */
.L_x_132:
[----:B------:R-:W-:Y:S02]  /*73c0*/  ISETP.NE.AND P0, PT, R46, RZ, PT ;  /* 0x000000ff2e00720c */ /* 0x000fe40003f05270 */
[----:B------:R-:W-:Y:S11]  /*73d0*/  IADD3 R44, PT, PT, R44, 0x1, RZ ;  /* 0x000000012c2c7810 */ /* 0x000ff60007ffe0ff */
[----:B------:R3:W4:Y:S04]  /*73e0*/  @P0 LDS.128 R40, [R5+UR44+0x200] ;  /* 0x0002002c05280984 */ /* 0x0007280008000c00 */
[----:B------:R3:W1:Y:S02]  /*73f0*/  @P0 LDS.128 R48, [R4+0x200] ;  /* 0x0002000004300984 */ /* 0x0006640000000c00 */
.L_x_131:
[----:B------:R-:W-:Y:S05]  /*7400*/  BSYNC B1 ;  /* 0x0000000000017941 */ /* 0x000fea0003800000 */
.L_x_130:
[----:B--2---:R-:W-:Y:S05]  /*7410*/  VIADD R0, R34, 0x10 ;  /* 0x0000001022007836 */ /* 0x004fea0000000000 */
[----:B------:R-:W-:Y:S04]  /*7420*/  SHF.R.U32.HI R0, RZ, 0x15, R0 ;  /* 0x00000015ff007819 */ /* 0x000fe80000011600 */
[----:B------:R-:W-:Y:S11]  /*7430*/  LOP3.LUT P0, RZ, R0, 0x3, R72, 0x48, !PT ;  /* 0x0000000300ff7812 */ /* 0x000ff60007804848 */
[----:B------:R-:W-:Y:S02]  /*7440*/  @!UPT UIADD3 URZ, UPT, UPT, URZ, URZ, URZ ;  /* 0x000000fffffff290 */ /* 0x000fe4000fffe0ff */
[----:B------:R-:W-:Y:S05]  /*7450*/  @!P0 BRA `(.L_x_135) ;  /* 0x0000000000408947 */ /* 0x000fea0003800000 */
[----:B------:R-:W3:Y:S01]  /*7460*/  LDCU.64 UR8, c[0x4][0x70] ;  /* 0x01000e00ff0877ac */ /* 0x000ee20008000a00 */
[----:B------:R-:W-:Y:S01]  /*7470*/  MOV R15, 0x0 ;  /* 0x00000000000f7802 */ /* 0x000fe20000000f00 */
[----:B------:R-:W-:Y:S02]  /*7480*/  HFMA2 R12, -RZ, RZ, 0, 5.9604644775390625e-08 ;  /* 0x00000001ff0c7431 */ /* 0x000fe400000001ff */
[----:B-1----:R-:W-:Y:S02]  /*7490*/  IMAD.MOV.U32 R8, RZ, RZ, 0x192 ;  /* 0x00000192ff087424 */ /* 0x002fe400078e00ff */
[----:B------:R-:W-:Y:S01]  /*74a0*/  IMAD.MOV.U32 R13, RZ, RZ, RZ ;  /* 0x000000ffff0d7224 */ /* 0x000fe200078e00ff */
[----:B------:R-:W1:Y:S01]  /*74b0*/  LDCU.64 UR6, c[0x4][0x78] ;  /* 0x01000f00ff0677ac */ /* 0x000e620008000a00 */
[----:B------:R-:W2:Y:S01]  /*74c0*/  LDC.64 R14, c[0x4][R15] ;  /* 0x010000000f0e7b82 */ /* 0x000ea20000000a00 */
[----:B------:R-:W5:Y:S01]  /*74d0*/  LDCU.64 UR4, c[0x4][0x10] ;  /* 0x01000200ff0477ac */ /* 0x000f620008000a00 */
[----:B---3--:R-:W-:Y:S01]  /*74e0*/  MOV R5, UR9 ;  /* 0x0000000900057c02 */ /* 0x008fe20008000f00 */
[----:B------:R-:W-:Y:S01]  /*74f0*/  IMAD.U32 R4, RZ, RZ, UR8 ;  /* 0x00000008ff047e24 */ /* 0x000fe2000f8e00ff */
[----:B-1----:R-:W-:Y:S01]  /*7500*/  MOV R7, UR7 ;  /* 0x0000000700077c02 */ /* 0x002fe20008000f00 */
[----:B------:R-:W-:Y:S01]  /*7510*/  IMAD.U32 R6, RZ, RZ, UR6 ;  /* 0x00000006ff067e24 */ /* 0x000fe2000f8e00ff */
[----:B-----5:R-:W-:Y:S01]  /*7520*/  MOV R11, UR5 ;  /* 0x00000005000b7c02 */ /* 0x020fe20008000f00 */
[----:B------:R-:W-:Y:S02]  /*7530*/  IMAD.U32 R10, RZ, RZ, UR4 ;  /* 0x00000004ff0a7e24 */ /* 0x000fe4000f8e00ff */
[----:B------:R-:W-:Y:S07]  /*7540*/  LEPC R20, `(.L_x_135) ;  /* 0x000000001014794e */ /* 0x000fee0000000000 */
[----:B--2-4-:R-:W-:Y:S05]  /*7550*/  CALL.ABS.NOINC R14 ;  /* 0x000000000e007343 */ /* 0x014fea0003c00000 */
.L_x_135:
[----:B------:R-:W-:Y:S01]  /*7560*/  ISETP.NE.AND P6, PT, R83, RZ, PT ;  /* 0x000000ff5300720c */ /* 0x000fe20003fc5270 */
[----:B------:R-:W-:Y:S05]  /*7570*/  WARPSYNC.ALL ;  /* 0x0000000000007948 */ /* 0x000fea0003800000 */
[----:B------:R-:W-:Y:S01]  /*7580*/  R2UR UR4, R34 ;  /* 0x00000000220472ca */ /* 0x000fe200000e0000 */
[--C-:B----4-:R-:W-:Y:S01]  /*7590*/  HADD2.F32 R20, -RZ, R40.reuse.H0_H0 ;  /* 0x20000028ff147230 */ /* 0x110fe20000004100 */
[----:B------:R-:W-:Y:S01]  /*75a0*/  ISETP.NE.AND P0, PT, R80, RZ, PT ;  /* 0x000000ff5000720c */ /* 0x000fe20003f05270 */
[----:B------:R-:W-:Y:S01]  /*75b0*/  HADD2.F32 R21, -RZ, R40.H1_H1 ;  /* 0x30000028ff157230 */ /* 0x000fe20000004100 */
[----:B------:R-:W-:Y:S09]  /*75c0*/  BSSY.RECONVERGENT B0, `(.L_x_136) ;  /* 0x0000057000007945 */ /* 0x000ff20003800200 */
[----:B-1-3--:R-:W1:Y:S02]  /*75d0*/  LDTM.x16 R4, tmem[UR4+0x10] ;  /* 0x00001004000479ee */ /* 0x00ae640008240000 */
[C-C-:B-1----:R-:W-:Y:S01]  /*75e0*/  FFMA R0, R33.reuse, R4, R2.reuse ;  /* 0x0000000421007223 */ /* 0x142fe20000000002 */
        /* <DEDUP_REMOVED lines=15> */
[--C-:B------:R-:W-:Y:S02]  /*76e0*/  HADD2.F32 R16, -RZ, R41.reuse.H0_H0 ;  /* 0x20000029ff107230 */ /* 0x100fe40000004100 */
[C---:B------:R-:W-:Y:S01]  /*76f0*/  FFMA R0, R35.reuse, R20, R0 ;  /* 0x0000001423007223 */ /* 0x040fe20000000000 */
[----:B------:R-:W-:Y:S02]  /*7700*/  HADD2.F32 R17, -RZ, R41.H1_H1 ;  /* 0x30000029ff117230 */ /* 0x000fe40000004100 */
[C---:B------:R-:W-:Y:S01]  /*7710*/  FFMA R3, R35.reuse, R21, R3 ;  /* 0x0000001523037223 */ /* 0x040fe20000000003 */
[--C-:B------:R-:W-:Y:S02]  /*7720*/  HADD2.F32 R20, -RZ, R42.reuse.H0_H0 ;  /* 0x2000002aff147230 */ /* 0x100fe40000004100 */
[C---:B------:R-:W-:Y:S01]  /*7730*/  FFMA R6, R35.reuse, R16, R6 ;  /* 0x0000001023067223 */ /* 0x040fe20000000006 */
[----:B------:R-:W-:Y:S01]  /*7740*/  FFMA R7, R35, R17, R7 ;  /* 0x0000001123077223 */ /* 0x000fe20000000007 */
[----:B------:R-:W-:Y:S01]  /*7750*/  F2FP.F16.F32.PACK_AB R36, R3, R0 ;  /* 0x000000000324723e */ /* 0x000fe200000000ff */
[----:B------:R-:W-:Y:S02]  /*7760*/  HADD2.F32 R0, -RZ, R42.H1_H1 ;  /* 0x3000002aff007230 */ /* 0x000fe40000004100 */
[----:B------:R-:W-:Y:S01]  /*7770*/  FFMA R4, R35, R20, R4 ;  /* 0x0000001423047223 */ /* 0x000fe20000000004 */
[--C-:B------:R-:W-:Y:S01]  /*7780*/  HADD2.F32 R3, -RZ, R43.reuse.H0_H0 ;  /* 0x2000002bff037230 */ /* 0x100fe20000004100 */
[----:B------:R-:W-:Y:S01]  /*7790*/  F2FP.F16.F32.PACK_AB R37, R7, R6 ;  /* 0x000000060725723e */ /* 0x000fe200000000ff */
[----:B------:R-:W-:Y:S02]  /*77a0*/  HADD2.F32 R6, -RZ, R43.H1_H1 ;  /* 0x3000002bff067230 */ /* 0x000fe40000004100 */
[C---:B------:R-:W-:Y:S01]  /*77b0*/  FFMA R5, R35.reuse, R0, R5 ;  /* 0x0000000023057223 */ /* 0x040fe20000000005 */
[--C-:B------:R-:W-:Y:S02]  /*77c0*/  HADD2.F32 R7, -RZ, R48.reuse.H0_H0 ;  /* 0x20000030ff077230 */ /* 0x100fe40000004100 */
[C---:B------:R-:W-:Y:S01]  /*77d0*/  FFMA R10, R35.reuse, R3, R10 ;  /* 0x00000003230a7223 */ /* 0x040fe2000000000a */
[----:B------:R-:W-:Y:S02]  /*77e0*/  HADD2.F32 R0, -RZ, R48.H1_H1 ;  /* 0x30000030ff007230 */ /* 0x000fe40000004100 */
[C---:B------:R-:W-:Y:S01]  /*77f0*/  FFMA R11, R35.reuse, R6, R11 ;  /* 0x00000006230b7223 */ /* 0x040fe2000000000b */
[--C-:B------:R-:W-:Y:S02]  /*7800*/  HADD2.F32 R3, -RZ, R49.reuse.H0_H0 ;  /* 0x20000031ff037230 */ /* 0x100fe40000004100 */
[----:B------:R-:W-:Y:S01]  /*7810*/  FFMA R8, R35, R7, R8 ;  /* 0x0000000723087223 */ /* 0x000fe20000000008 */
[----:B------:R-:W-:Y:S01]  /*7820*/  F2FP.F16.F32.PACK_AB R38, R5, R4 ;  /* 0x000000040526723e */ /* 0x000fe200000000ff */
[C---:B------:R-:W-:Y:S01]  /*7830*/  FFMA R9, R35.reuse, R0, R9 ;  /* 0x0000000023097223 */ /* 0x040fe20000000009 */
[----:B------:R-:W-:Y:S02]  /*7840*/  HADD2.F32 R0, -RZ, R49.H1_H1 ;  /* 0x30000031ff007230 */ /* 0x000fe40000004100 */
[----:B------:R-:W-:Y:S01]  /*7850*/  FFMA R14, R35, R3, R14 ;  /* 0x00000003230e7223 */ /* 0x000fe2000000000e */
[--C-:B------:R-:W-:Y:S01]  /*7860*/  HADD2.F32 R3, -RZ, R50.reuse.H0_H0 ;  /* 0x20000032ff037230 */ /* 0x100fe20000004100 */
[----:B------:R-:W-:Y:S01]  /*7870*/  F2FP.F16.F32.PACK_AB R39, R11, R10 ;  /* 0x0000000a0b27723e */ /* 0x000fe200000000ff */
[--C-:B------:R-:W-:Y:S02]  /*7880*/  HADD2.F32 R4, -RZ, R51.reuse.H0_H0 ;  /* 0x20000033ff047230 */ /* 0x100fe40000004100 */
[C---:B------:R-:W-:Y:S01]  /*7890*/  FFMA R15, R35.reuse, R0, R15 ;  /* 0x00000000230f7223 */ /* 0x040fe2000000000f */
[----:B------:R-:W-:Y:S02]  /*78a0*/  HADD2.F32 R0, -RZ, R50.H1_H1 ;  /* 0x30000032ff007230 */ /* 0x000fe40000004100 */
[----:B------:R-:W-:Y:S01]  /*78b0*/  FFMA R12, R35, R3, R12 ;  /* 0x00000003230c7223 */ /* 0x000fe2000000000c */
[----:B------:R1:W-:Y:S01]  /*78c0*/  STS.128 [R86+UR44+0x1200], R36 ;  /* 0x0012002456007988 */ /* 0x0003e20008000c2c */
[----:B------:R-:W-:Y:S01]  /*78d0*/  F2FP.F16.F32.PACK_AB R8, R9, R8 ;  /* 0x000000080908723e */ /* 0x000fe200000000ff */
[----:B------:R-:W-:Y:S02]  /*78e0*/  HADD2.F32 R5, -RZ, R51.H1_H1 ;  /* 0x30000033ff057230 */ /* 0x000fe40000004100 */
[C---:B------:R-:W-:Y:S01]  /*78f0*/  FFMA R13, R35.reuse, R0, R13 ;  /* 0x00000000230d7223 */ /* 0x040fe2000000000d */
[----:B------:R-:W-:Y:S01]  /*7900*/  FFMA R18, R35, R4, R18 ;  /* 0x0000000423127223 */ /* 0x000fe20000000012 */
[----:B------:R-:W-:Y:S01]  /*7910*/  F2FP.F16.F32.PACK_AB R9, R15, R14 ;  /* 0x0000000e0f09723e */ /* 0x000fe200000000ff */
[----:B------:R-:W-:Y:S02]  /*7920*/  FFMA R19, R35, R5, R19 ;  /* 0x0000000523137223 */ /* 0x000fe40000000013 */
[----:B------:R-:W-:Y:S02]  /*7930*/  F2FP.F16.F32.PACK_AB R10, R13, R12 ;  /* 0x0000000c0d0a723e */ /* 0x000fe400000000ff */
[----:B------:R-:W-:Y:S02]  /*7940*/  MOV R3, UR51 ;  /* 0x0000003300037c02 */ /* 0x000fe40008000f00 */
[----:B------:R-:W-:Y:S02]  /*7950*/  F2FP.F16.F32.PACK_AB R11, R19, R18 ;  /* 0x00000012130b723e */ /* 0x000fe400000000ff */
[----:B------:R-:W-:Y:S02]  /*7960*/  @P6 LEA R3, R3, UR44, 0x3 ;  /* 0x0000002c03036c11 */ /* 0x000fe4000f8e18ff */
[----:B------:R-:W-:Y:S01]  /*7970*/  MOV R0, UR45 ;  /* 0x0000002d00007c02 */ /* 0x000fe20008000f00 */
[----:B------:R1:W-:Y:S01]  /*7980*/  STS.128 [R87+0x1200], R8 ;  /* 0x0012000857007388 */ /* 0x0003e20000000c00 */
[----:B------:R-:W-:Y:S02]  /*7990*/  @P6 IADD3 R3, PT, PT, R3, 0xf0, RZ ;  /* 0x000000f003036810 */ /* 0x000fe40007ffe0ff */
[----:B------:R-:W-:Y:S02]  /*79a0*/  @P6 SHF.L.U32 R4, R77, 0x1f, RZ ;  /* 0x0000001f4d046819 */ /* 0x000fe400000006ff */
[----:B------:R-:W-:Y:S02]  /*79b0*/  @P6 PRMT R0, R0, 0x654, R3 ;  /* 0x0000065400006816 */ /* 0x000fe40000000003 */
[----:B------:R-:W-:Y:S01]  /*79c0*/  LEA R3, R44, UR44, 0x3 ;  /* 0x0000002c2c037c11 */ /* 0x000fe2000f8e18ff */
[----:B------:R-:W-:Y:S01]  /*79d0*/  @!PT LDS RZ, [RZ] ;  /* 0x00000000fffff984 */ /* 0x000fe20000000800 */
[----:B------:R-:W-:Y:S01]  /*79e0*/  @!PT LDS RZ, [RZ] ;  /* 0x00000000fffff984 */ /* 0x000fe20000000800 */
[----:B------:R-:W-:Y:S01]  /*79f0*/  @!PT LDS RZ, [RZ] ;  /* 0x00000000fffff984 */ /* 0x000fe20000000800 */
[----:B------:R-:W-:Y:S01]  /*7a00*/  @!PT LDS RZ, [RZ] ;  /* 0x00000000fffff984 */ /* 0x000fe20000000800 */
[----:B------:R2:W-:Y:S06]  /*7a10*/  MEMBAR.ALL.CTA ;  /* 0x0000000000007992 */ /* 0x0005ec0000008000 */
[----:B--2---:R-:W2:Y:S02]  /*7a20*/  FENCE.VIEW.ASYNC.S ;  /* 0x00000000000073c6 */ /* 0x004ea40000000000 */
[----:B--2---:R-:W-:Y:S06]  /*7a30*/  BAR.SYNC.DEFER_BLOCKING 0x1, 0x80 ;  /* 0x0042000000007b1d */ /* 0x004fec0000010000 */
[----:B------:R-:W-:Y:S05]  /*7a40*/  @P0 BRA `(.L_x_137) ;  /* 0x0000000000380947 */ /* 0x000fea0003800000 */
[----:B------:R-:W-:Y:S02]  /*7a50*/  UIADD3 UR12, UP0, UPT, UR54, 0x680, URZ ;  /* 0x00000680360c7890 */ /* 0x000fe4000ff1e0ff */
[----:B------:R-:W-:Y:S02]  /*7a60*/  UIADD3 UR9, UPT, UPT, UR37, 0x10, URZ ;  /* 0x0000001025097890 */ /* 0x000fe4000fffe0ff */
[----:B------:R-:W-:Y:S02]  /*7a70*/  UIADD3 UR8, UPT, UPT, UR44, 0x1200, URZ ;  /* 0x000012002c087890 */ /* 0x000fe4000fffe0ff */
[----:B------:R-:W-:Y:S01]  /*7a80*/  UIADD3.X UR13, UPT, UPT, URZ, UR55, URZ, UP0, !UPT ;  /* 0x00000037ff0d7290 */ /* 0x000fe200087fe4ff */
[----:B------:R-:W-:Y:S01]  /*7a90*/  UMOV UR10, UR38 ;  /* 0x00000026000a7c82 */ /* 0x000fe20008000000 */
[----:B------:R-:W-:Y:S01]  /*7aa0*/  UMOV UR11, UR52 ;  /* 0x00000034000b7c82 */ /* 0x000fe20008000000 */
[----:B------:R-:W-:Y:S02]  /*7ab0*/  UIADD3 UR5, UPT, UPT, UR37, 0x50, URZ ;  /* 0x0000005025057890 */ /* 0x000fe4000fffe0ff */
[----:B------:R-:W-:Y:S01]  /*7ac0*/  UIADD3 UR4, UPT, UPT, UR44, 0x1a00, URZ ;  /* 0x00001a002c047890 */ /* 0x000fe2000fffe0ff */
[----:B------:R-:W-:Y:S03]  /*7ad0*/  UMOV UR6, UR38 ;  /* 0x0000002600067c82 */ /* 0x000fe60008000000 */
[----:B------:R2:W-:Y:S01]  /*7ae0*/  UTMASTG.3D [UR8], [UR12] ;  /* 0x000000080c0073b5 */ /* 0x0005e20008010000 */
[----:B------:R-:W-:Y:S04]  /*7af0*/  UMOV UR7, UR52 ;  /* 0x0000003400077c82 */ /* 0x000fe80008000000 */
[----:B------:R2:W-:Y:S01]  /*7b00*/  UTMASTG.3D [UR4], [UR12] ;  /* 0x000000040c0073b5 */ /* 0x0005e20008010000 */
[----:B------:R0:W-:Y:S01]  /*7b10*/  UTMACMDFLUSH ;  /* 0x00000000000079b7 */ /* 0x0001e20000000000 */
[----:B--2---:R-:W-:Y:S04]  /*7b20*/  DEPBAR.LE SB0, 0x1 ;  /* 0x000080400000791a */ /* 0x004fe80000000000 */
.L_x_137:
[----:B------:R-:W-:Y:S05]  /*7b30*/  BSYNC.RECONVERGENT B0 ;  /* 0x0000000000007941 */ /* 0x000fea0003800200 */
.L_x_136:
[----:B------:R-:W-:Y:S01]  /*7b40*/  BAR.SYNC.DEFER_BLOCKING 0x1, 0x80 ;  /* 0x0042000000007b1d */ /* 0x000fe20000010000 */
[----:B------:R-:W-:Y:S04]  /*7b50*/  UIADD3 UR36, UPT, UPT, UR51, 0x1, URZ ;  /* 0x0000000133247890 */ /* 0x000fe8000fffe0ff */
[----:B------:R-:W-:Y:S04]  /*7b60*/  UISETP.NE.AND UP0, UPT, UR36, 0x4, UPT ;  /* 0x000000042400788c */ /* 0x000fe8000bf05270 */
[----:B------:R-:W-:Y:S01]  /*7b70*/  USEL UR36, UR36, URZ, UP0 ;  /* 0x000000ff24247287 */ /* 0x000fe20008000000 */
[----:B------:R2:W-:Y:S01]  /*7b80*/  @P6 SYNCS.ARRIVE.TRANS64.RED.A1T0 RZ, [R0+URZ], RZ ;  /* 0x000000ff00ff69a7 */ /* 0x0005e200081004ff */
[----:B------:R-:W-:Y:S01]  /*7b90*/  BSSY B1, `(.L_x_138) ;  /* 0x0000013000017945 */ /* 0x000fe20003800000 */
[----:B------:R-:W3:Y:S02]  /*7ba0*/  @P6 SYNCS.PHASECHK.TRANS64.TRYWAIT P0, [R3+URZ+0xd0], R4 ;  /* 0x0000d004030065a7 */ /* 0x000ee400080011ff */
[----:B---3--:R-:W-:Y:S01]  /*7bb0*/  @P6 SEL R45, RZ, 0x1, !P0 ;  /* 0x00000001ff2d6807 */ /* 0x008fe20004000000 */
[----:B--2---:R-:W-:Y:S06]  /*7bc0*/  @!P6 BRA `(.L_x_139) ;  /* 0x00000000003ce947 */ /* 0x004fec0003800000 */
[----:B------:R-:W-:Y:S01]  /*7bd0*/  ISETP.NE.AND P1, PT, R46, RZ, PT ;  /* 0x000000ff2e00720c */ /* 0x000fe20003f25270 */
[----:B------:R-:W-:Y:S01]  /*7be0*/  BSSY B0, `(.L_x_140) ;  /* 0x0000009000007945 */ /* 0x000fe20003800000 */
[----:B------:R-:W-:Y:S11]  /*7bf0*/  ISETP.NE.AND P0, PT, R45, RZ, PT ;  /* 0x000000ff2d00720c */ /* 0x000ff60003f05270 */
[----:B------:R-:W-:Y:S05]  /*7c00*/  @P1 IMAD R4, R44, 0x1000, R86 ;  /* 0x000010002c041824 */ /* 0x000fea00078e0256 */
[----:B------:R-:W-:Y:S05]  /*7c10*/  @P1 IADD3 R0, PT, PT, R4, UR44, RZ ;  /* 0x0000002c04001c10 */ /* 0x000fea000fffe0ff */
[----:B------:R-:W-:Y:S01]  /*7c20*/  @P1 IMAD.IADD R0, R47, 0x1, R0 ;  /* 0x000000012f001824 */ /* 0x000fe200078e0200 */
[----:B------:R-:W-:Y:S06]  /*7c30*/  @P0 BRA `(.L_x_141) ;  /* 0x00000000000c0947 */ /* 0x000fec0003800000 */
[----:B------:R-:W-:Y:S04]  /*7c40*/  SHF.L.U32 R5, R77, 0x1f, RZ ;  /* 0x0000001f4d057819 */ /* 0x000fe800000006ff */
[----:B------:R-:W2:Y:S02]  /*7c50*/  SYNCS.PHASECHK.TRANS64.TRYWAIT P0, [R3+URZ+0xd0], R5 ;  /* 0x0000d005030075a7 */ /* 0x000ea400080011ff */
[----:B--2---:R-:W-:Y:S05]  /*7c60*/  @!P0 BRA `(.L_x_142) ;  /* 0x0000002000d08947 */ /* 0x004fea0003800000 */
.L_x_141:
[----:B------:R-:W-:Y:S05]  /*7c70*/  BSYNC B0 ;  /* 0x0000000000007941 */ /* 0x000fea0003800000 */
.L_x_140:
[----:B------:R-:W-:Y:S02]  /*7c80*/  ISETP.NE.AND P0, PT, R46, RZ, PT ;  /* 0x000000ff2e00720c */ /* 0x000fe40003f05270 */
[----:B------:R-:W-:Y:S11]  /*7c90*/  IADD3 R44, PT, PT, R44, 0x1, RZ ;  /* 0x000000012c2c7810 */ /* 0x000ff60007ffe0ff */
[----:B------:R3:W4:Y:S04]  /*7ca0*/  @P0 LDS.128 R40, [R4+UR44+0x200] ;  /* 0x0002002c04280984 */ /* 0x0007280008000c00 */
[----:B------:R3:W1:Y:S02]  /*7cb0*/  @P0 LDS.128 R48, [R0+0x200] ;  /* 0x0002000000300984 */ /* 0x0006640000000c00 */
.L_x_139:
[----:B------:R-:W-:Y:S05]  /*7cc0*/  BSYNC B1 ;  /* 0x0000000000017941 */ /* 0x000fea0003800000 */
.L_x_138:
[----:B---3--:R-:W-:Y:S05]  /*7cd0*/  VIADD R0, R34, 0x20 ;  /* 0x0000002022007836 */ /* 0x008fea0000000000 */
[----:B------:R-:W-:Y:S04]  /*7ce0*/  SHF.R.U32.HI R0, RZ, 0x15, R0 ;  /* 0x00000015ff007819 */ /* 0x000fe80000011600 */
[----:B------:R-:W-:Y:S11]  /*7cf0*/  LOP3.LUT P0, RZ, R0, 0x3, R72, 0x48, !PT ;  /* 0x0000000300ff7812 */ /* 0x000ff60007804848 */
[----:B------:R-:W-:Y:S02]  /*7d00*/  @!UPT UIADD3 URZ, UPT, UPT, URZ, URZ, URZ ;  /* 0x000000fffffff290 */ /* 0x000fe4000fffe0ff */
[----:B------:R-:W-:Y:S05]  /*7d10*/  @!P0 BRA `(.L_x_143) ;  /* 0x0000000000408947 */ /* 0x000fea0003800000 */
[----:B------:R-:W2:Y:S01]  /*7d20*/  LDCU.64 UR8, c[0x4][0x70] ;  /* 0x01000e00ff0877ac */ /* 0x000ea20008000a00 */
[----:B------:R-:W-:Y:S01]  /*7d30*/  MOV R15, 0x0 ;  /* 0x00000000000f7802 */ /* 0x000fe20000000f00 */
[----:B------:R-:W-:Y:S02]  /*7d40*/  HFMA2 R12, -RZ, RZ, 0, 5.9604644775390625e-08 ;  /* 0x00000001ff0c7431 */ /* 0x000fe400000001ff */
[----:B-1----:R-:W-:Y:S02]  /*7d50*/  IMAD.MOV.U32 R8, RZ, RZ, 0x192 ;  /* 0x00000192ff087424 */ /* 0x002fe400078e00ff */
[----:B------:R-:W-:Y:S01]  /*7d60*/  IMAD.MOV.U32 R13, RZ, RZ, RZ ;  /* 0x000000ffff0d7224 */ /* 0x000fe200078e00ff */
[----:B------:R-:W1:Y:S01]  /*7d70*/  LDCU.64 UR6, c[0x4][0x78] ;  /* 0x01000f00ff0677ac */ /* 0x000e620008000a00 */
[----:B------:R-:W3:Y:S01]  /*7d80*/  LDC.64 R14, c[0x4][R15] ;  /* 0x010000000f0e7b82 */ /* 0x000ee20000000a00 */
[----:B------:R-:W5:Y:S01]  /*7d90*/  LDCU.64 UR4, c[0x4][0x10] ;  /* 0x01000200ff0477ac */ /* 0x000f620008000a00 */
[----:B--2---:R-:W-:Y:S01]  /*7da0*/  MOV R5, UR9 ;  /* 0x0000000900057c02 */ /* 0x004fe20008000f00 */
[----:B------:R-:W-:Y:S01]  /*7db0*/  IMAD.U32 R4, RZ, RZ, UR8 ;  /* 0x00000008ff047e24 */ /* 0x000fe2000f8e00ff */
[----:B-1----:R-:W-:Y:S01]  /*7dc0*/  MOV R7, UR7 ;  /* 0x0000000700077c02 */ /* 0x002fe20008000f00 */
[----:B------:R-:W-:Y:S01]  /*7dd0*/  IMAD.U32 R6, RZ, RZ, UR6 ;  /* 0x00000006ff067e24 */ /* 0x000fe2000f8e00ff */
[----:B-----5:R-:W-:Y:S01]  /*7de0*/  MOV R11, UR5 ;  /* 0x00000005000b7c02 */ /* 0x020fe20008000f00 */
[----:B------:R-:W-:Y:S02]  /*7df0*/  IMAD.U32 R10, RZ, RZ, UR4 ;  /* 0x00000004ff0a7e24 */ /* 0x000fe4000f8e00ff */
[----:B------:R-:W-:Y:S07]  /*7e00*/  LEPC R20, `(.L_x_143) ;  /* 0x000000001014794e */ /* 0x000fee0000000000 */
[----:B---34-:R-:W-:Y:S05]  /*7e10*/  CALL.ABS.NOINC R14 ;  /* 0x000000000e007343 */ /* 0x018fea0003c00000 */
.L_x_143:
[----:B------:R-:W-:Y:S01]  /*7e20*/  ISETP.NE.AND P6, PT, R83, RZ, PT ;  /* 0x000000ff5300720c */ /* 0x000fe20003fc5270 */
[----:B------:R-:W-:Y:S05]  /*7e30*/  WARPSYNC.ALL ;  /* 0x0000000000007948 */ /* 0x000fea0003800000 */
[----:B------:R-:W-:Y:S01]  /*7e40*/  R2UR UR4, R34 ;  /* 0x00000000220472ca */ /* 0x000fe200000e0000 */
[--C-:B----4-:R-:W-:Y:S01]  /*7e50*/  HADD2.F32 R20, -RZ, R40.reuse.H0_H0 ;  /* 0x20000028ff147230 */ /* 0x110fe20000004100 */
[----:B------:R-:W-:Y:S01]  /*7e60*/  ISETP.NE.AND P0, PT, R80, RZ, PT ;  /* 0x000000ff5000720c */ /* 0x000fe20003f05270 */
[----:B------:R-:W-:Y:S01]  /*7e70*/  HADD2.F32 R21, -RZ, R40.H1_H1 ;  /* 0x30000028ff157230 */ /* 0x000fe20000004100 */
[----:B------:R-:W-:Y:S09]  /*7e80*/  BSSY.RECONVERGENT B0, `(.L_x_144) ;  /* 0x0000057000007945 */ /* 0x000ff20003800200 */
[----:B-12---:R-:W1:Y:S02]  /*7e90*/  LDTM.x16 R4, tmem[UR4+0x20] ;  /* 0x00002004000479ee */ /* 0x006e640008240000 */
        /* <DEDUP_REMOVED lines=60> */
[----:B------:R-:W-:Y:S02]  /*8260*/  LEA R4, R44, UR44, 0x3 ;  /* 0x0000002c2c047c11 */ /* 0x000fe4000f8e18ff */
[----:B------:R-:W-:Y:S02]  /*8270*/  @P6 PRMT R0, R0, 0x654, R3 ;  /* 0x0000065400006816 */ /* 0x000fe40000000003 */
[----:B------:R-:W-:Y:S01]  /*8280*/  @P6 SHF.L.U32 R3, R77, 0x1f, RZ ;  /* 0x0000001f4d036819 */ /* 0x000fe200000006ff */
        /* <DEDUP_REMOVED lines=22> */
.L_x_145:
[----:B------:R-:W-:Y:S05]  /*83f0*/  BSYNC.RECONVERGENT B0 ;  /* 0x0000000000007941 */ /* 0x000fea0003800200 */
.L_x_144:
        /* <DEDUP_REMOVED lines=19> */
.L_x_149:
[----:B------:R-:W-:Y:S05]  /*8530*/  BSYNC B0 ;  /* 0x0000000000007941 */ /* 0x000fea0003800000 */
.L_x_148:
[----:B------:R-:W-:Y:S11]  /*8540*/  ISETP.NE.AND P0, PT, R46, RZ, PT ;  /* 0x000000ff2e00720c */ /* 0x000ff60003f05270 */
[----:B------:R-:W-:Y:S02]  /*8550*/  @!UPT UIADD3 URZ, UPT, UPT, URZ, URZ, URZ ;  /* 0x000000fffffff290 */ /* 0x000fe4000fffe0ff */
[----:B------:R3:W4:Y:S04]  /*8560*/  @P0 LDS.128 R40, [R44+UR44+0x200] ;  /* 0x0002002c2c280984 */ /* 0x0007280008000c00 */
[----:B------:R3:W1:Y:S02]  /*8570*/  @P0 LDS.128 R48, [R47+0x200] ;  /* 0x000200002f300984 */ /* 0x0006640000000c00 */
.L_x_147:
[----:B------:R-:W-:Y:S05]  /*8580*/  BSYNC B1 ;  /* 0x0000000000017941 */ /* 0x000fea0003800000 */
.L_x_146:
[----:B--2---:R-:W-:Y:S05]  /*8590*/  VIADD R0, R34, 0x30 ;  /* 0x0000003022007836 */ /* 0x004fea0000000000 */
        /* <DEDUP_REMOVED lines=20> */
.L_x_151:
[----:B------:R-:W-:Y:S01]  /*86e0*/  ISETP.NE.AND P0, PT, R80, RZ, PT ;  /* 0x000000ff5000720c */ /* 0x000fe20003f05270 */
[----:B------:R-:W-:Y:S05]  /*86f0*/  WARPSYNC.ALL ;  /* 0x0000000000007948 */ /* 0x000fea0003800000 */
[----:B------:R-:W-:Y:S01]  /*8700*/  R2UR UR4, R34 ;  /* 0x00000000220472ca */ /* 0x000fe200000e0000 */
[--C-:B----4-:R-:W-:Y:S01]  /*8710*/  HADD2.F32 R20, -RZ, R40.reuse.H0_H0 ;  /* 0x20000028ff147230 */ /* 0x110fe20000004100 */
[----:B------:R-:W-:Y:S01]  /*8720*/  IADD3 R84, PT, PT, R84, 0x160, RZ ;  /* 0x0000016054547810 */ /* 0x000fe20007ffe0ff */
[----:B------:R-:W-:Y:S01]  /*8730*/  HADD2.F32 R21, -RZ, R40.H1_H1 ;  /* 0x30000028ff157230 */ /* 0x000fe20000004100 */
[----:B------:R-:W-:Y:S01]  /*8740*/  BSSY.RECONVERGENT B0, `(.L_x_152) ;  /* 0x0000053000007945 */ /* 0x000fe20003800200 */
[--C-:B------:R-:W-:Y:S01]  /*8750*/  HADD2.F32 R34, -RZ, R41.reuse.H0_H0 ;  /* 0x20000029ff227230 */ /* 0x100fe20000004100 */
[----:B------:R-:W-:Y:S01]  /*8760*/  LOP3.LUT R84, R84, 0xfefffff8, RZ, 0xc0, !PT ;  /* 0xfefffff854547812 */ /* 0x000fe200078ec0ff */
[----:B-1----:R-:W-:Y:S02]  /*8770*/  HADD2.F32 R36, -RZ, R41.H1_H1 ;  /* 0x30000029ff247230 */ /* 0x002fe40000004100 */
[--C-:B------:R-:W-:Y:S02]  /*8780*/  HADD2.F32 R37, -RZ, R42.reuse.H0_H0 ;  /* 0x2000002aff257230 */ /* 0x100fe40000004100 */
[----:B------:R-:W-:Y:S02]  /*8790*/  HADD2.F32 R38, -RZ, R42.H1_H1 ;  /* 0x3000002aff267230 */ /* 0x000fe40000004100 */
[----:B------:R-:W1:Y:S01]  /*87a0*/  LDTM.x16 R4, tmem[UR4+0x30] ;  /* 0x00003004000479ee */ /* 0x000e620008240000 */
[----:B------:R-:W-:Y:S01]  /*87b0*/  NOP ;  /* 0x0000000000007918 */ /* 0x000fe20000000000 */
[----:B-1----:R1:W-:Y:S01]  /*87c0*/  SYNCS.ARRIVE.TRANS64.RED.A1T0 RZ, [R84+URZ], RZ ;  /* 0x000000ff54ff79a7 */ /* 0x0023e200081004ff */
[--C-:B------:R-:W-:Y:S02]  /*87d0*/  HADD2.F32 R39, -RZ, R43.reuse.H0_H0 ;  /* 0x2000002bff277230 */ /* 0x100fe40000004100 */
[----:B------:R-:W-:Y:S02]  /*87e0*/  HADD2.F32 R40, -RZ, R43.H1_H1 ;  /* 0x3000002bff287230 */ /* 0x000fe40000004100 */
[--C-:B------:R-:W-:Y:S02]  /*87f0*/  HADD2.F32 R41, -RZ, R48.reuse.H0_H0 ;  /* 0x20000030ff297230 */ /* 0x100fe40000004100 */
[----:B------:R-:W-:Y:S02]  /*8800*/  HADD2.F32 R42, -RZ, R48.H1_H1 ;  /* 0x30000030ff2a7230 */ /* 0x000fe40000004100 */
[--C-:B------:R-:W-:Y:S02]  /*8810*/  HADD2.F32 R43, -RZ, R49.reuse.H0_H0 ;  /* 0x20000031ff2b7230 */ /* 0x100fe40000004100 */
[----:B---3--:R-:W-:Y:S02]  /*8820*/  HADD2.F32 R44, -RZ, R49.H1_H1 ;  /* 0x30000031ff2c7230 */ /* 0x008fe40000004100 */
[--C-:B------:R-:W-:Y:S02]  /*8830*/  HADD2.F32 R45, -RZ, R50.reuse.H0_H0 ;  /* 0x20000032ff2d7230 */ /* 0x100fe40000004100 */
[----:B------:R-:W-:Y:S02]  /*8840*/  HADD2.F32 R46, -RZ, R50.H1_H1 ;  /* 0x30000032ff2e7230 */ /* 0x000fe40000004100 */
[--C-:B------:R-:W-:Y:S02]  /*8850*/  HADD2.F32 R47, -RZ, R51.reuse.H0_H0 ;  /* 0x20000033ff2f7230 */ /* 0x100fe40000004100 */
[----:B------:R-:W-:Y:S02]  /*8860*/  HADD2.F32 R48, -RZ, R51.H1_H1 ;  /* 0x30000033ff307230 */ /* 0x000fe40000004100 */
        /* <DEDUP_REMOVED lines=25> */
[----:B------:R-:W-:Y:S01]  /*8a00*/  FFMA R3, R35, R42, R3 ;  /* 0x0000002a23037223 */ /* 0x000fe20000000003 */
[----:B------:R-:W-:Y:S01]  /*8a10*/  F2FP.F16.F32.PACK_AB R4, R5, R4 ;  /* 0x000000040504723e */ /* 0x000fe200000000ff */
[----:B------:R-:W-:Y:S01]  /*8a20*/  FFMA R14, R35, R43, R14 ;  /* 0x0000002b230e7223 */ /* 0x000fe2000000000e */
[----:B------:R-:W-:Y:S01]  /*8a30*/  F2FP.F16.F32.PACK_AB R5, R7, R6 ;  /* 0x000000060705723e */ /* 0x000fe200000000ff */
[----:B------:R-:W-:Y:S01]  /*8a40*/  FFMA R15, R35, R44, R15 ;  /* 0x0000002c230f7223 */ /* 0x000fe2000000000f */
[----:B------:R-:W-:Y:S01]  /*8a50*/  F2FP.F16.F32.PACK_AB R6, R9, R8 ;  /* 0x000000080906723e */ /* 0x000fe200000000ff */
[----:B------:R-:W-:Y:S01]  /*8a60*/  FFMA R12, R35, R45, R12 ;  /* 0x0000002d230c7223 */ /* 0x000fe2000000000c */
[----:B------:R-:W-:Y:S01]  /*8a70*/  F2FP.F16.F32.PACK_AB R7, R11, R10 ;  /* 0x0000000a0b07723e */ /* 0x000fe200000000ff */
[C---:B------:R-:W-:Y:S01]  /*8a80*/  FFMA R13, R35.reuse, R46, R13 ;  /* 0x0000002e230d7223 */ /* 0x040fe2000000000d */
[C---:B------:R-:W-:Y:S01]  /*8a90*/  FFMA R18, R35.reuse, R47, R18 ;  /* 0x0000002f23127223 */ /* 0x040fe20000000012 */
[----:B------:R-:W-:Y:S01]  /*8aa0*/  FFMA R2, R35, R48, R2 ;  /* 0x0000003023027223 */ /* 0x000fe20000000002 */
[----:B------:R-:W-:Y:S01]  /*8ab0*/  F2FP.F16.F32.PACK_AB R8, R3, R0 ;  /* 0x000000000308723e */ /* 0x000fe200000000ff */
[----:B------:R1:W-:Y:S01]  /*8ac0*/  STS.128 [R86+UR44+0x3200], R4 ;  /* 0x0032000456007988 */ /* 0x0003e20008000c2c */
        /* <DEDUP_REMOVED lines=26> */
.L_x_153:
[----:B------:R-:W-:Y:S05]  /*8c70*/  BSYNC.RECONVERGENT B0 ;  /* 0x0000000000007941 */ /* 0x000fea0003800200 */
.L_x_152:
[----:B------:R-:W-:Y:S01]  /*8c80*/  BAR.SYNC.DEFER_BLOCKING 0x1, 0x80 ;  /* 0x0042000000007b1d */ /* 0x000fe20000010000 */
[----:B------:R-:W-:Y:S01]  /*8c90*/  UISETP.NE.AND UP0, UPT, UR50, -0x4, UPT ;  /* 0xfffffffc3200788c */ /* 0x000fe2000bf05270 */
[----:B------:R-:W-:Y:S08]  /*8ca0*/  IADD3 R52, PT, PT, R52, 0x1, RZ ;  /* 0x0000000134347810 */ /* 0x000ff00007ffe0ff */
[----:B------:R-:W-:Y:S05]  /*8cb0*/  BRA.U !UP0, `(.L_x_154) ;  /* 0x0000000108287547 */ /* 0x000fea000b800000 */
[----:B------:R-:W-:Y:S01]  /*8cc0*/  ISETP.NE.AND P0, PT, R83, RZ, PT ;  /* 0x000000ff5300720c */ /* 0x000fe20003f05270 */
[----:B------:R-:W-:Y:S01]  /*8cd0*/  IMAD.U32 R2, RZ, RZ, UR51 ;  /* 0x00000033ff027e24 */ /* 0x000fe2000f8e00ff */
[----:B------:R-:W-:Y:S01]  /*8ce0*/  UIADD3 UR51, UPT, UPT, UR51, 0x1, URZ ;  /* 0x0000000133337890 */ /* 0x000fe2000fffe0ff */
[----:B------:R-:W-:Y:S03]  /*8cf0*/  IMAD.U32 R0, RZ, RZ, UR45 ;  /* 0x0000002dff007e24 */ /* 0x000fe6000f8e00ff */
[----:B------:R-:W-:Y:S04]  /*8d00*/  UISETP.NE.AND UP0, UPT, UR51, 0x4, UPT ;  /* 0x000000043300788c */ /* 0x000fe8000bf05270 */
[----:B------:R-:W-:Y:S03]  /*8d10*/  USEL UR51, UR51, URZ, UP0 ;  /* 0x000000ff33337287 */ /* 0x000fe60008000000 */
[----:B------:R-:W-:Y:S05]  /*8d20*/  @P0 LEA R2, R2, UR44, 0x3 ;  /* 0x0000002c02020c11 */ /* 0x000fea000f8e18ff */
[----:B------:R-:W-:Y:S05]  /*8d30*/  @P0 VIADD R2, R2, 0xf0 ;  /* 0x000000f002020836 */ /* 0x000fea0000000000 */
[----:B------:R-:W-:Y:S04]  /*8d40*/  @P0 PRMT R0, R0, 0x654, R2 ;  /* 0x0000065400000816 */ /* 0x000fe80000000002 */
[----:B------:R2:W-:Y:S03]  /*8d50*/  @P0 SYNCS.ARRIVE.TRANS64.RED.A1T0 RZ, [R0+URZ], RZ ;  /* 0x000000ff00ff09a7 */ /* 0x0005e600081004ff */
.L_x_154:
[----:B------:R-:W-:Y:S01]  /*8d60*/  ISETP.NE.AND P2, PT, R81, RZ, PT ;  /* 0x000000ff5100720c */ /* 0x000fe20003f45270 */
[----:B------:R-:W-:Y:S01]  /*8d70*/  UIADD3 UR50, UPT, UPT, UR50, 0x4, URZ ;  /* 0x0000000432327890 */ /* 0x000fe2000fffe0ff */
[----:B------:R-:W-:Y:S01]  /*8d80*/  ISETP.NE.AND P0, PT, R82, 0x2, PT ;  /* 0x000000025200780c */ /* 0x000fe20003f05270 */
[----:B------:R-:W-:Y:S01]  /*8d90*/  IMAD.IADD R15, R31, 0x1, R64 ;  /* 0x000000011f0f7824 */ /* 0x000fe200078e0240 */
[----:B------:R-:W-:Y:S01]  /*8da0*/  ISETP.NE.AND P1, PT, R52, 0x4, PT ;  /* 0x000000043400780c */ /* 0x000fe20003f25270 */
[----:B------:R-:W-:Y:S01]  /*8db0*/  IMAD.IADD R14, R32, 0x1, R65 ;  /* 0x00000001200e7824 */ /* 0x000fe200078e0241 */
[----:B------:R-:W-:Y:S02]  /*8dc0*/  SEL R2, RZ, 0x1, P0 ;  /* 0x00000001ff027807 */ /* 0x000fe40000000000 */
[----:B--2---:R-:W-:Y:S02]  /*8dd0*/  SEL R0, RZ, 0x1, P1 ;  /* 0x00000001ff007807 */ /* 0x004fe40000800000 */
[----:B------:R-:W-:Y:S02]  /*8de0*/  LOP3.LUT R75, R75, R2, RZ, 0x3c, !PT ;  /* 0x000000024b4b7212 */ /* 0x000fe400078e3cff */
[----:B------:R-:W-:Y:S02]  /*8df0*/  LOP3.LUT R76, R76, R0, RZ, 0x3c, !PT ;  /* 0x000000004c4c7212 */ /* 0x000fe400078e3cff */
[----:B------:R-:W-:Y:S02]  /*8e00*/  @P2 R2UR UR52, R74 ;  /* 0x000000004a3422ca */ /* 0x000fe400000e0000 */
[----:B------:R-:W-:Y:S02]  /*8e10*/  SEL R82, R82, RZ, P0 ;  /* 0x000000ff52527207 */ /* 0x000fe40000000000 */
[----:B------:R-:W-:Y:S01]  /*8e20*/  SEL R52, R52, RZ, P1 ;  /* 0x000000ff34347207 */ /* 0x000fe20000800000 */
[----:B------:R-:W-:Y:S10]  /*8e30*/  @P2 BRA `(.L_x_155) ;  /* 0xffffffcc00882947 */ /* 0x000ff4000383ffff */
[----:B------:R-:W2:Y:S01]  /*8e40*/  LDCU.64 UR6, c[0x0][0x888] ;  /* 0x00011100ff0677ac */ /* 0x000ea20008000a00 */
[----:B------:R-:W3:Y:S01]  /*8e50*/  LDCU.64 UR4, c[0x0][0x890] ;  /* 0x00011200ff0477ac */ /* 0x000ee20008000a00 */
[----:B--2---:R-:W-:Y:S02]  /*8e60*/  ISETP.NE.U32.AND P2, PT, RZ, UR6, PT ;  /* 0x00000006ff007c0c */ /* 0x004fe4000bf45070 */
[----:B---3--:R-:W-:Y:S02]  /*8e70*/  ISETP.NE.U32.AND P1, PT, RZ, UR4, PT ;  /* 0x00000004ff007c0c */ /* 0x008fe4000bf25070 */
[----:B------:R-:W-:Y:S02]  /*8e80*/  ISETP.NE.AND.EX P2, PT, RZ, UR7, PT, P2 ;  /* 0x00000007ff007c0c */ /* 0x000fe4000bf45320 */
[----:B------:R-:W-:-:S13]  /*8e90*/  ISETP.NE.AND.EX P0, PT, RZ, UR5, PT, P1 ;  /* 0x00000005ff007c0c */ /* 0x000fda000bf05310 */
[----:B------:R-:W-:Y:S05]  /*8ea0*/  @P2 BRA P0, `(.L_x_156) ;  /* 0x00000000003c2947 */ /* 0x000fea0000000000 */
[----:B------:R-:W-:-:S13]  /*8eb0*/  ISETP.NE.AND.EX P1, PT, RZ, UR5, PT, P1 ;  /* 0x00000005ff007c0c */ /* 0x000fda000bf25310 */
[----:B------:R-:W-:Y:S05]  /*8ec0*/  @P1 BRA `(.L_x_157) ;  /* 0x00000000000c1947 */ /* 0x000fea0003800000 */
[----:B------:R-:W-:-:S13]  /*8ed0*/  FSETP.NEU.AND P0, PT, R35, RZ, PT ;  /* 0x000000ff2300720b */ /* 0x000fda0003f0d000 */
[----:B------:R-:W-:Y:S05]  /*8ee0*/  @!P0 EXIT ;  /* 0x000000000000894d */ /* 0x000fea0003800000 */
[----:B------:R-:W-:Y:S05]  /*8ef0*/  BRA `(.L_x_156) ;  /* 0x0000000000287947 */ /* 0x000fea0003800000 */
.L_x_157:
[----:B------:R-:W-:Y:S01]  /*8f00*/  ISETP.NE.AND P0, PT, R85, RZ, PT ;  /* 0x000000ff5500720c */ /* 0x000fe20003f05270 */
[----:B------:R-:W-:-:S12]  /*8f10*/  BSSY.RECONVERGENT B0, `(.L_x_156) ;  /* 0x0000008000007945 */ /* 0x000fd80003800200 */
[----:B------:R-:W-:Y:S05]  /*8f20*/  @P0 BRA `(.L_x_158) ;  /* 0x0000000000100947 */ /* 0x000fea0003800000 */
[----:B------:R-:W-:-:S04]  /*8f30*/  ISETP.NE.U32.AND P0, PT, RZ, UR6, PT ;  /* 0x00000006ff007c0c */ /* 0x000fc8000bf05070 */
[----:B------:R-:W-:-:S13]  /*8f40*/  ISETP.NE.AND.EX P0, PT, RZ, UR7, PT, P0 ;  /* 0x00000007ff007c0c */ /* 0x000fda000bf05300 */
[----:B------:R-:W-:Y:S05]  /*8f50*/  @!P0 EXIT ;  /* 0x000000000000894d */ /* 0x000fea0003800000 */
[----:B------:R-:W-:Y:S05]  /*8f60*/  BRA `(.L_x_159) ;  /* 0x0000000000087947 */ /* 0x000fea0003800000 */
.L_x_158:
[----:B------:R-:W-:-:S13]  /*8f70*/  FSETP.NEU.AND P0, PT, R35, RZ, PT ;  /* 0x000000ff2300720b */ /* 0x000fda0003f0d000 */
[----:B------:R-:W-:Y:S05]  /*8f80*/  @!P0 EXIT ;  /* 0x000000000000894d */ /* 0x000fea0003800000 */
.L_x_159:
[----:B------:R-:W-:Y:S05]  /*8f90*/  BSYNC.RECONVERGENT B0 ;  /* 0x0000000000007941 */ /* 0x000fea0003800200 */
.L_x_156:
[----:B------:R-:W-:Y:S01]  /*8fa0*/  ULEA UR4, UR51, UR44, 0x3 ;  /* 0x0000002c33047291 */ /* 0x000fe2000f8e18ff */
[----:B------:R-:W-:-:S04]  /*8fb0*/  DEPBAR.LE SB0, 0x0 ;  /* 0x000080000000791a */ /* 0x000fc80000000000 */
[----:B------:R-:W-:-:S04]  /*8fc0*/  UIADD3 UR4, UPT, UPT, UR4, 0xf0, URZ ;  /* 0x000000f004047890 */ /* 0x000fc8000fffe0ff */
[----:B------:R-:W-:-:S09]  /*8fd0*/  UPRMT UR4, UR45, 0x654, UR4 ;  /* 0x000006542d047896 */ /* 0x000fd20008000004 */
[----:B------:R-:W-:Y:S01]  /*8fe0*/  SYNCS.ARRIVE.TRANS64.RED.A1T0 RZ, [UR4], RZ ;  /* 0x000000ffffff79a7 */ /* 0x000fe20008100404 */
[----:B------:R-:W-:Y:S05]  /*8ff0*/  EXIT ;  /* 0x000000000000794d */ /* 0x000fea0003800000 */
.L_x_25:
[----:B--2---:R2:W4:Y:S02]  /*9000*/  SYNCS.PHASECHK.TRANS64.TRYWAIT P0, [R2+URZ+0x190], R3 ;  /* 0x00019003020075a7 */ /* 0x00452400080011ff */
[----:B----4-:R-:W-:Y:S05]  /*9010*/  @!P0 NANOSLEEP.SYNCS 0x989680 ;  /* 0x009896800000895d */ /* 0x010fea0003900000 */
[----:B------:R-:W4:Y:S02]  /*9020*/  @!P0 SYNCS.PHASECHK.TRANS64 P0, [R2+URZ+0x190], R3 ;  /* 0x00019003020085a7 */ /* 0x000f2400080010ff */
[----:B----4-:R-:W-:Y:S05]  /*9030*/  @!P0 BRA `(.L_x_25) ;  /* 0xfffffffc00f08947 */ /* 0x010fea000383ffff */
[----:B------:R-:W-:Y:S05]  /*9040*/  BRA `(.L_x_160) ;  /* 0xffffff88003c7947 */ /* 0x000fea000383ffff */
.L_x_28:
[----:B------:R-:W-:-:S07]  /*9050*/  MOV R2, UR49 ;  /* 0x0000003100027c02 */ /* 0x000fce0008000f00 */
.L_x_161:
[----:B-1----:R1:W2:Y:S02]  /*9060*/  SYNCS.PHASECHK.TRANS64.TRYWAIT P0, [R2+URZ+0x68], R4 ;  /* 0x00006804020075a7 */ /* 0x0022a400080011ff */
[----:B--2---:R-:W-:Y:S05]  /*9070*/  @!P0 NANOSLEEP.SYNCS 0x989680 ;  /* 0x009896800000895d */ /* 0x004fea0003900000 */
[----:B------:R-:W2:Y:S02]  /*9080*/  @!P0 SYNCS.PHASECHK.TRANS64 P0, [R2+URZ+0x68], R4 ;  /* 0x00006804020085a7 */ /* 0x000ea400080010ff */
[----:B--2---:R-:W-:Y:S05]  /*9090*/  @!P0 BRA `(.L_x_161) ;  /* 0xfffffffc00f08947 */ /* 0x004fea000383ffff */
[----:B------:R-:W-:Y:S05]  /*90a0*/  BRA `(.L_x_27) ;  /* 0xffffff8800a07947 */ /* 0x000fea000383ffff */
.L_x_35:
[----:B-1----:R-:W-:-:S07]  /*90b0*/  MOV R2, UR17 ;  /* 0x0000001100027c02 */ /* 0x002fce0008000f00 */
.L_x_162:
[----:B-1----:R1:W2:Y:S02]  /*90c0*/  SYNCS.PHASECHK.TRANS64.TRYWAIT P0, [R2+URZ+0x68], R4 ;  /* 0x00006804020075a7 */ /* 0x0022a400080011ff */
[----:B--2---:R-:W-:Y:S05]  /*90d0*/  @!P0 NANOSLEEP.SYNCS 0x989680 ;  /* 0x009896800000895d */ /* 0x004fea0003900000 */
[----:B------:R-:W2:Y:S02]  /*90e0*/  @!P0 SYNCS.PHASECHK.TRANS64 P0, [R2+URZ+0x68], R4 ;  /* 0x00006804020085a7 */ /* 0x000ea400080010ff */
[----:B--2---:R-:W-:Y:S05]  /*90f0*/  @!P0 BRA `(.L_x_162) ;  /* 0xfffffffc00f08947 */ /* 0x004fea000383ffff */
[----:B------:R-:W-:Y:S05]  /*9100*/  BRA `(.L_x_34) ;  /* 0xffffff8c00587947 */ /* 0x000fea000383ffff */
.L_x_40:
[----:B-1----:R1:W2:Y:S02]  /*9110*/  SYNCS.PHASECHK.TRANS64.TRYWAIT P0, [R2+URZ+0x120], R3 ;  /* 0x00012003020075a7 */ /* 0x0022a400080011ff */
[----:B--2---:R-:W-:Y:S05]  /*9120*/  @!P0 NANOSLEEP.SYNCS 0x989680 ;  /* 0x009896800000895d */ /* 0x004fea0003900000 */
[----:B------:R-:W2:Y:S02]  /*9130*/  @!P0 SYNCS.PHASECHK.TRANS64 P0, [R2+URZ+0x120], R3 ;  /* 0x00012003020085a7 */ /* 0x000ea400080010ff */
[----:B--2---:R-:W-:Y:S05]  /*9140*/  @!P0 BRA `(.L_x_40) ;  /* 0xfffffffc00f08947 */ /* 0x004fea000383ffff */
[----:B------:R-:W-:Y:S05]  /*9150*/  BRA `(.L_x_163) ;  /* 0xffffff8c00f87947 */ /* 0x000fea000383ffff */
.L_x_44:
[----:B---3--:R-:W-:-:S07]  /*9160*/  MOV R0, UR4 ;  /* 0x0000000400007c02 */ /* 0x008fce0008000f00 */
.L_x_164:
[----:B-1----:R1:W2:Y:S02]  /*9170*/  SYNCS.PHASECHK.TRANS64.TRYWAIT P0, [R0+URZ], R2 ;  /* 0x00000002000075a7 */ /* 0x0022a400080011ff */
[----:B--2---:R-:W-:Y:S05]  /*9180*/  @!P0 NANOSLEEP.SYNCS 0x989680 ;  /* 0x009896800000895d */ /* 0x004fea0003900000 */
[----:B------:R-:W2:Y:S02]  /*9190*/  @!P0 SYNCS.PHASECHK.TRANS64 P0, [R0+URZ], R2 ;  /* 0x00000002000085a7 */ /* 0x000ea400080010ff */
[----:B--2---:R-:W-:Y:S05]  /*91a0*/  @!P0 BRA `(.L_x_164) ;  /* 0xfffffffc00f08947 */ /* 0x004fea000383ffff */
[----:B------:R-:W-:Y:S05]  /*91b0*/  BRA `(.L_x_165) ;  /* 0xffffff9400687947 */ /* 0x000fea000383ffff */
.L_x_45:
[----:B---3--:R-:W-:-:S07]  /*91c0*/  MOV R0, UR4 ;  /* 0x0000000400007c02 */ /* 0x008fce0008000f00 */
.L_x_166:
[----:B-1----:R1:W2:Y:S02]  /*91d0*/  SYNCS.PHASECHK.TRANS64.TRYWAIT P0, [R0+URZ], R3 ;  /* 0x00000003000075a7 */ /* 0x0022a400080011ff */
[----:B--2---:R-:W-:Y:S05]  /*91e0*/  @!P0 NANOSLEEP.SYNCS 0x989680 ;  /* 0x009896800000895d */ /* 0x004fea0003900000 */
[----:B------:R-:W2:Y:S02]  /*91f0*/  @!P0 SYNCS.PHASECHK.TRANS64 P0, [R0+URZ], R3 ;  /* 0x00000003000085a7 */ /* 0x000ea400080010ff */
[----:B--2---:R-:W-:Y:S05]  /*9200*/  @!P0 BRA `(.L_x_166) ;  /* 0xfffffffc00f08947 */ /* 0x004fea000383ffff */
[----:B------:R-:W-:Y:S05]  /*9210*/  BRA `(.L_x_167) ;  /* 0xffffff9400747947 */ /* 0x000fea000383ffff */
.L_x_46:
[----:B---3--:R-:W-:-:S07]  /*9220*/  MOV R0, UR4 ;  /* 0x0000000400007c02 */ /* 0x008fce0008000f00 */
.L_x_168:
[----:B-1----:R1:W2:Y:S02]  /*9230*/  SYNCS.PHASECHK.TRANS64.TRYWAIT P0, [R0+URZ], R3 ;  /* 0x00000003000075a7 */ /* 0x0022a400080011ff */
[----:B--2---:R-:W-:Y:S05]  /*9240*/  @!P0 NANOSLEEP.SYNCS 0x989680 ;  /* 0x009896800000895d */ /* 0x004fea0003900000 */
[----:B------:R-:W2:Y:S02]  /*9250*/  @!P0 SYNCS.PHASECHK.TRANS64 P0, [R0+URZ], R3 ;  /* 0x00000003000085a7 */ /* 0x000ea400080010ff */
[----:B--2---:R-:W-:Y:S05]  /*9260*/  @!P0 BRA `(.L_x_168) ;  /* 0xfffffffc00f08947 */ /* 0x004fea000383ffff */
[----:B------:R-:W-:Y:S05]  /*9270*/  BRA `(.L_x_169) ;  /* 0xffffff9400807947 */ /* 0x000fea000383ffff */
.L_x_47:
[----:B---3--:R-:W-:-:S07]  /*9280*/  MOV R0, UR4 ;  /* 0x0000000400007c02 */ /* 0x008fce0008000f00 */
.L_x_170:
[----:B-1----:R1:W2:Y:S02]  /*9290*/  SYNCS.PHASECHK.TRANS64.TRYWAIT P0, [R0+URZ], R3 ;  /* 0x00000003000075a7 */ /* 0x0022a400080011ff */
[----:B--2---:R-:W-:Y:S05]  /*92a0*/  @!P0 NANOSLEEP.SYNCS 0x989680 ;  /* 0x009896800000895d */ /* 0x004fea0003900000 */
[----:B------:R-:W2:Y:S02]  /*92b0*/  @!P0 SYNCS.PHASECHK.TRANS64 P0, [R0+URZ], R3 ;  /* 0x00000003000085a7 */ /* 0x000ea400080010ff */
[----:B--2---:R-:W-:Y:S05]  /*92c0*/  @!P0 BRA `(.L_x_170) ;  /* 0xfffffffc00f08947 */ /* 0x004fea000383ffff */
[----:B------:R-:W-:Y:S05]  /*92d0*/  BRA `(.L_x_171) ;  /* 0xffffff94008c7947 */ /* 0x000fea000383ffff */
.L_x_48:
[----:B---3--:R-:W-:-:S07]  /*92e0*/  MOV R0, UR4 ;  /* 0x0000000400007c02 */ /* 0x008fce0008000f00 */
.L_x_172:
[----:B-1----:R1:W2:Y:S02]  /*92f0*/  SYNCS.PHASECHK.TRANS64.TRYWAIT P0, [R0+URZ], R3 ;  /* 0x00000003000075a7 */ /* 0x0022a400080011ff */
[----:B--2---:R-:W-:Y:S05]  /*9300*/  @!P0 NANOSLEEP.SYNCS 0x989680 ;  /* 0x009896800000895d */ /* 0x004fea0003900000 */
[----:B------:R-:W2:Y:S02]  /*9310*/  @!P0 SYNCS.PHASECHK.TRANS64 P0, [R0+URZ], R3 ;  /* 0x00000003000085a7 */ /* 0x000ea400080010ff */
[----:B--2---:R-:W-:Y:S05]  /*9320*/  @!P0 BRA `(.L_x_172) ;  /* 0xfffffffc00f08947 */ /* 0x004fea000383ffff */
[----:B------:R-:W-:Y:S05]  /*9330*/  BRA `(.L_x_173) ;  /* 0xffffff9400987947 */ /* 0x000fea000383ffff */
.L_x_49:
[----:B---3--:R-:W-:-:S07]  /*9340*/  MOV R0, UR4 ;  /* 0x0000000400007c02 */ /* 0x008fce0008000f00 */
.L_x_174:
[----:B-1----:R1:W2:Y:S02]  /*9350*/  SYNCS.PHASECHK.TRANS64.TRYWAIT P0, [R0+URZ], R3 ;  /* 0x00000003000075a7 */ /* 0x0022a400080011ff */
[----:B--2---:R-:W-:Y:S05]  /*9360*/  @!P0 NANOSLEEP.SYNCS 0x989680 ;  /* 0x009896800000895d */ /* 0x004fea0003900000 */
[----:B------:R-:W2:Y:S02]  /*9370*/  @!P0 SYNCS.PHASECHK.TRANS64 P0, [R0+URZ], R3 ;  /* 0x00000003000085a7 */ /* 0x000ea400080010ff */
[----:B--2---:R-:W-:Y:S05]  /*9380*/  @!P0 BRA `(.L_x_174) ;  /* 0xfffffffc00f08947 */ /* 0x004fea000383ffff */
[----:B------:R-:W-:Y:S05]  /*9390*/  BRA `(.L_x_175) ;  /* 0xffffff9400a47947 */ /* 0x000fea000383ffff */
.L_x_50:
[----:B---3--:R-:W-:-:S07]  /*93a0*/  MOV R0, UR4 ;  /* 0x0000000400007c02 */ /* 0x008fce0008000f00 */
.L_x_176:
[----:B-1----:R1:W2:Y:S02]  /*93b0*/  SYNCS.PHASECHK.TRANS64.TRYWAIT P0, [R0+URZ], R3 ;  /* 0x00000003000075a7 */ /* 0x0022a400080011ff */
[----:B--2---:R-:W-:Y:S05]  /*93c0*/  @!P0 NANOSLEEP.SYNCS 0x989680 ;  /* 0x009896800000895d */ /* 0x004fea0003900000 */
[----:B------:R-:W2:Y:S02]  /*93d0*/  @!P0 SYNCS.PHASECHK.TRANS64 P0, [R0+URZ], R3 ;  /* 0x00000003000085a7 */ /* 0x000ea400080010ff */
[----:B--2---:R-:W-:Y:S05]  /*93e0*/  @!P0 BRA `(.L_x_176) ;  /* 0xfffffffc00f08947 */ /* 0x004fea000383ffff */
[----:B------:R-:W-:Y:S05]  /*93f0*/  BRA `(.L_x_177) ;  /* 0xffffff9400b07947 */ /* 0x000fea000383ffff */
.L_x_51:
[----:B---3--:R-:W-:-:S07]  /*9400*/  MOV R0, UR4 ;  /* 0x0000000400007c02 */ /* 0x008fce0008000f00 */
.L_x_178:
[----:B-1----:R1:W2:Y:S02]  /*9410*/  SYNCS.PHASECHK.TRANS64.TRYWAIT P0, [R0+URZ], R3 ;  /* 0x00000003000075a7 */ /* 0x0022a400080011ff */
[----:B--2---:R-:W-:Y:S05]  /*9420*/  @!P0 NANOSLEEP.SYNCS 0x989680 ;  /* 0x009896800000895d */ /* 0x004fea0003900000 */
[----:B------:R-:W2:Y:S02]  /*9430*/  @!P0 SYNCS.PHASECHK.TRANS64 P0, [R0+URZ], R3 ;  /* 0x00000003000085a7 */ /* 0x000ea400080010ff */
[----:B--2---:R-:W-:Y:S05]  /*9440*/  @!P0 BRA `(.L_x_178) ;  /* 0xfffffffc00f08947 */ /* 0x004fea000383ffff */
[----:B------:R-:W-:Y:S05]  /*9450*/  BRA `(.L_x_179) ;  /* 0xffffff9400bc7947 */ /* 0x000fea000383ffff */
.L_x_52:
[----:B---3--:R-:W-:-:S07]  /*9460*/  MOV R0, UR4 ;  /* 0x0000000400007c02 */ /* 0x008fce0008000f00 */
.L_x_180:
[----:B-1----:R1:W2:Y:S02]  /*9470*/  SYNCS.PHASECHK.TRANS64.TRYWAIT P0, [R0+URZ], R3 ;  /* 0x00000003000075a7 */ /* 0x0022a400080011ff */
[----:B--2---:R-:W-:Y:S05]  /*9480*/  @!P0 NANOSLEEP.SYNCS 0x989680 ;  /* 0x009896800000895d */ /* 0x004fea0003900000 */
[----:B------:R-:W2:Y:S02]  /*9490*/  @!P0 SYNCS.PHASECHK.TRANS64 P0, [R0+URZ], R3 ;  /* 0x00000003000085a7 */ /* 0x000ea400080010ff */
[----:B--2---:R-:W-:Y:S05]  /*94a0*/  @!P0 BRA `(.L_x_180) ;  /* 0xfffffffc00f08947 */ /* 0x004fea000383ffff */
[----:B------:R-:W-:Y:S05]  /*94b0*/  BRA `(.L_x_181) ;  /* 0xffffff9400c87947 */ /* 0x000fea000383ffff */
.L_x_53:
[----:B---3--:R-:W-:-:S07]  /*94c0*/  MOV R0, UR4 ;  /* 0x0000000400007c02 */ /* 0x008fce0008000f00 */
.L_x_182:
[----:B-1----:R1:W2:Y:S02]  /*94d0*/  SYNCS.PHASECHK.TRANS64.TRYWAIT P0, [R0+URZ], R3 ;  /* 0x00000003000075a7 */ /* 0x0022a400080011ff */
[----:B--2---:R-:W-:Y:S05]  /*94e0*/  @!P0 NANOSLEEP.SYNCS 0x989680 ;  /* 0x009896800000895d */ /* 0x004fea0003900000 */
[----:B------:R-:W2:Y:S02]  /*94f0*/  @!P0 SYNCS.PHASECHK.TRANS64 P0, [R0+URZ], R3 ;  /* 0x00000003000085a7 */ /* 0x000ea400080010ff */
[----:B--2---:R-:W-:Y:S05]  /*9500*/  @!P0 BRA `(.L_x_182) ;  /* 0xfffffffc00f08947 */ /* 0x004fea000383ffff */
[----:B------:R-:W-:Y:S05]  /*9510*/  BRA `(.L_x_183) ;  /* 0xffffff9400d47947 */ /* 0x000fea000383ffff */
.L_x_54:
[----:B---3--:R-:W-:-:S07]  /*9520*/  MOV R0, UR4 ;  /* 0x0000000400007c02 */ /* 0x008fce0008000f00 */
.L_x_184:
[----:B-1----:R1:W2:Y:S02]  /*9530*/  SYNCS.PHASECHK.TRANS64.TRYWAIT P0, [R0+URZ], R3 ;  /* 0x00000003000075a7 */ /* 0x0022a400080011ff */
[----:B--2---:R-:W-:Y:S05]  /*9540*/  @!P0 NANOSLEEP.SYNCS 0x989680 ;  /* 0x009896800000895d */ /* 0x004fea0003900000 */
[----:B------:R-:W2:Y:S02]  /*9550*/  @!P0 SYNCS.PHASECHK.TRANS64 P0, [R0+URZ], R3 ;  /* 0x00000003000085a7 */ /* 0x000ea400080010ff */
[----:B--2---:R-:W-:Y:S05]  /*9560*/  @!P0 BRA `(.L_x_184) ;  /* 0xfffffffc00f08947 */ /* 0x004fea000383ffff */
[----:B------:R-:W-:Y:S05]  /*9570*/  BRA `(.L_x_185) ;  /* 0xffffff9400e07947 */ /* 0x000fea000383ffff */
.L_x_55:
[----:B---3--:R-:W-:-:S07]  /*9580*/  MOV R0, UR4 ;  /* 0x0000000400007c02 */ /* 0x008fce0008000f00 */
.L_x_186:
[----:B-1----:R1:W2:Y:S02]  /*9590*/  SYNCS.PHASECHK.TRANS64.TRYWAIT P0, [R0+URZ], R3 ;  /* 0x00000003000075a7 */ /* 0x0022a400080011ff */
[----:B--2---:R-:W-:Y:S05]  /*95a0*/  @!P0 NANOSLEEP.SYNCS 0x989680 ;  /* 0x009896800000895d */ /* 0x004fea0003900000 */
[----:B------:R-:W2:Y:S02]  /*95b0*/  @!P0 SYNCS.PHASECHK.TRANS64 P0, [R0+URZ], R3 ;  /* 0x00000003000085a7 */ /* 0x000ea400080010ff */
[----:B--2---:R-:W-:Y:S05]  /*95c0*/  @!P0 BRA `(.L_x_186) ;  /* 0xfffffffc00f08947 */ /* 0x004fea000383ffff */
[----:B------:R-:W-:Y:S05]  /*95d0*/  BRA `(.L_x_187) ;  /* 0xffffff9400ec7947 */ /* 0x000fea000383ffff */
.L_x_58:
[----:B-1----:R1:W2:Y:S02]  /*95e0*/  SYNCS.PHASECHK.TRANS64.TRYWAIT P0, [R0+URZ+0x180], R4 ;  /* 0x00018004000075a7 */ /* 0x0022a400080011ff */
[----:B--2---:R-:W-:Y:S05]  /*95f0*/  @!P0 NANOSLEEP.SYNCS 0x989680 ;  /* 0x009896800000895d */ /* 0x004fea0003900000 */
[----:B------:R-:W2:Y:S02]  /*9600*/  @!P0 SYNCS.PHASECHK.TRANS64 P0, [R0+URZ+0x180], R4 ;  /* 0x00018004000085a7 */ /* 0x000ea400080010ff */
[----:B--2---:R-:W-:Y:S05]  /*9610*/  @!P0 BRA `(.L_x_58) ;  /* 0xfffffffc00f08947 */ /* 0x004fea000383ffff */
[----:B------:R-:W-:Y:S05]  /*9620*/  BRA `(.L_x_188) ;  /* 0xffffff9800487947 */ /* 0x000fea000383ffff */
.L_x_59:
[----:B------:R-:W-:-:S07]  /*9630*/  MOV R0, UR5 ;  /* 0x0000000500007c02 */ /* 0x000fce0008000f00 */
.L_x_189:
[----:B-1----:R1:W2:Y:S02]  /*9640*/  SYNCS.PHASECHK.TRANS64.TRYWAIT P0, [R0+URZ+0x130], R5 ;  /* 0x00013005000075a7 */ /* 0x0022a400080011ff */
[----:B--2---:R-:W-:Y:S05]  /*9650*/  @!P0 NANOSLEEP.SYNCS 0x989680 ;  /* 0x009896800000895d */ /* 0x004fea0003900000 */
[----:B------:R-:W2:Y:S02]  /*9660*/  @!P0 SYNCS.PHASECHK.TRANS64 P0, [R0+URZ+0x130], R5 ;  /* 0x00013005000085a7 */ /* 0x000ea400080010ff */
[----:B--2---:R-:W-:Y:S05]  /*9670*/  @!P0 BRA `(.L_x_189) ;  /* 0xfffffffc00f08947 */ /* 0x004fea000383ffff */
[----:B------:R-:W-:Y:S05]  /*9680*/  BRA `(.L_x_190) ;  /* 0xffffff9800587947 */ /* 0x000fea000383ffff */
.L_x_60:
[----:B-1----:R1:W2:Y:S02]  /*9690*/  SYNCS.PHASECHK.TRANS64.TRYWAIT P1, [R0+URZ+0x120], R4 ;  /* 0x00012004000075a7 */ /* 0x0022a400080211ff */
[----:B--2---:R-:W-:Y:S05]  /*96a0*/  @!P1 NANOSLEEP.SYNCS 0x989680 ;  /* 0x009896800000995d */ /* 0x004fea0003900000 */
[----:B------:R-:W2:Y:S02]  /*96b0*/  @!P1 SYNCS.PHASECHK.TRANS64 P1, [R0+URZ+0x120], R4 ;  /* 0x00012004000095a7 */ /* 0x000ea400080210ff */
[----:B--2---:R-:W-:Y:S05]  /*96c0*/  @!P1 BRA `(.L_x_60) ;  /* 0xfffffffc00f09947 */ /* 0x004fea000383ffff */
[----:B------:R-:W-:Y:S05]  /*96d0*/  BRA `(.L_x_191) ;  /* 0xffffff9800887947 */ /* 0x000fea000383ffff */
.L_x_63:
[----:B------:R-:W-:-:S07]  /*96e0*/  MOV R0, UR5 ;  /* 0x0000000500007c02 */ /* 0x000fce0008000f00 */
.L_x_192:
[----:B-1----:R1:W2:Y:S02]  /*96f0*/  SYNCS.PHASECHK.TRANS64.TRYWAIT P0, [R0+URZ+0x130], R2 ;  /* 0x00013002000075a7 */ /* 0x0022a400080011ff */
[----:B--2---:R-:W-:Y:S05]  /*9700*/  @!P0 NANOSLEEP.SYNCS 0x989680 ;  /* 0x009896800000895d */ /* 0x004fea0003900000 */
[----:B------:R-:W2:Y:S02]  /*9710*/  @!P0 SYNCS.PHASECHK.TRANS64 P0, [R0+URZ+0x130], R2 ;  /* 0x00013002000085a7 */ /* 0x000ea400080010ff */
[----:B--2---:R-:W-:Y:S05]  /*9720*/  @!P0 BRA `(.L_x_192) ;  /* 0xfffffffc00f08947 */ /* 0x004fea000383ffff */
[----:B------:R-:W-:Y:S05]  /*9730*/  BRA `(.L_x_62) ;  /* 0xffffff9800dc7947 */ /* 0x000fea000383ffff */
.L_x_72:
[----:B-1----:R-:W-:-:S04]  /*9740*/  MOV R4, UR6 ;  /* 0x0000000600047c02 */ /* 0x002fc80008000f00 */
[----:B------:R1:W2:Y:S03]  /*9750*/  SYNCS.PHASECHK.TRANS64.TRYWAIT P0, [R4+URZ+0x8], R5 ;  /* 0x00000805040075a7 */ /* 0x0002a600080011ff */
[----:B--2---:R-:W-:Y:S05]  /*9760*/  @!P0 NANOSLEEP.SYNCS 0x989680 ;  /* 0x009896800000895d */ /* 0x004fea0003900000 */
[----:B------:R-:W2:Y:S02]  /*9770*/  @!P0 SYNCS.PHASECHK.TRANS64 P0, [R4+URZ+0x8], R5 ;  /* 0x00000805040085a7 */ /* 0x000ea400080010ff */
[----:B--2---:R-:W-:Y:S05]  /*9780*/  @!P0 BRA `(.L_x_72) ;  /* 0xfffffffc00ec8947 */ /* 0x004fea000383ffff */
[----:B------:R-:W-:Y:S05]  /*9790*/  BRA `(.L_x_71) ;  /* 0xffffff9c00907947 */ /* 0x000fea000383ffff */
.L_x_74:
[----:B------:R-:W-:Y:S01]  /*97a0*/  BSSY B0, `(.L_x_193) ;  /* 0x0000006000007945 */ /* 0x000fe20003800000 */
[----:B------:R-:W-:-:S07]  /*97b0*/  MOV R15, 0xffffffff ;  /* 0xffffffff000f7802 */ /* 0x000fce0000000f00 */
[----:B-1---5:R-:W-:Y:S05]  /*97c0*/  WARPSYNC.COLLECTIVE R15, `(.L_x_194) ;  /* 0x000000000f0c7348 */ /* 0x022fea0003c00000 */
[----:B------:R-:W-:Y:S02]  /*97d0*/  ELECT P6, UR79, PT ;  /* 0x00000000004f782f */ /* 0x000fe400038c0000 */
[----:B------:R-:W-:Y:S01]  /*97e0*/  MOV R14, UR79 ;  /* 0x0000004f000e7c02 */ /* 0x000fe20008000f00 */
[----:B-1---5:R-:W-:Y:S10]  /*97f0*/  ENDCOLLECTIVE ;  /* 0x000000000000791b */ /* 0x022ff40003800000 */
.L_x_194:
[----:B------:R-:W-:Y:S05]  /*9800*/  BSYNC B0 ;  /* 0x0000000000007941 */ /* 0x000fea0003800000 */
.L_x_193:
[----:B------:R-:W-:Y:S05]  /*9810*/  BRA `(.L_x_195) ;  /* 0xffffff9c00c07947 */ /* 0x000fea000383ffff */
.L_x_76:
[----:B-1----:R-:W-:-:S04]  /*9820*/  MOV R2, UR6 ;  /* 0x0000000600027c02 */ /* 0x002fc80008000f00 */
[----:B------:R1:W2:Y:S03]  /*9830*/  SYNCS.PHASECHK.TRANS64.TRYWAIT P0, [R2+URZ+0x8], R3 ;  /* 0x00000803020075a7 */ /* 0x0002a600080011ff */
[----:B--2---:R-:W-:Y:S05]  /*9840*/  @!P0 NANOSLEEP.SYNCS 0x989680 ;  /* 0x009896800000895d */ /* 0x004fea0003900000 */
[----:B------:R-:W2:Y:S02]  /*9850*/  @!P0 SYNCS.PHASECHK.TRANS64 P0, [R2+URZ+0x8], R3 ;  /* 0x00000803020085a7 */ /* 0x000ea400080010ff */
[----:B--2---:R-:W-:Y:S05]  /*9860*/  @!P0 BRA `(.L_x_76) ;  /* 0xfffffffc00ec8947 */ /* 0x004fea000383ffff */
[----:B------:R-:W-:Y:S05]  /*9870*/  BRA `(.L_x_75) ;  /* 0xffffff9c00c47947 */ /* 0x000fea000383ffff */
.L_x_77:
[----:B-1----:R1:W2:Y:S02]  /*9880*/  SYNCS.PHASECHK.TRANS64.TRYWAIT P0, [R0+URZ+0x120], R4 ;  /* 0x00012004000075a7 */ /* 0x0022a400080011ff */
[----:B--2---:R-:W-:Y:S05]  /*9890*/  @!P0 NANOSLEEP.SYNCS 0x989680 ;  /* 0x009896800000895d */ /* 0x004fea0003900000 */
[----:B------:R-:W2:Y:S02]  /*98a0*/  @!P0 SYNCS.PHASECHK.TRANS64 P0, [R0+URZ+0x120], R4 ;  /* 0x00012004000085a7 */ /* 0x000ea400080010ff */
[----:B--2---:R-:W-:Y:S05]  /*98b0*/  @!P0 BRA `(.L_x_77) ;  /* 0xfffffffc00f08947 */ /* 0x004fea000383ffff */
[----:B------:R-:W-:Y:S05]  /*98c0*/  BRA `(.L_x_196) ;  /* 0xffffffa000b07947 */ /* 0x000fea000383ffff */
.L_x_79:
[----:B------:R-:W-:-:S07]  /*98d0*/  MOV R0, UR9 ;  /* 0x0000000900007c02 */ /* 0x000fce0008000f00 */
.L_x_197:
[----:B-1----:R1:W2:Y:S02]  /*98e0*/  SYNCS.PHASECHK.TRANS64.TRYWAIT P0, [R0+URZ+0x160], R4 ;  /* 0x00016004000075a7 */ /* 0x0022a400080011ff */
[----:B--2---:R-:W-:Y:S05]  /*98f0*/  @!P0 NANOSLEEP.SYNCS 0x989680 ;  /* 0x009896800000895d */ /* 0x004fea0003900000 */
[----:B------:R-:W2:Y:S02]  /*9900*/  @!P0 SYNCS.PHASECHK.TRANS64 P0, [R0+URZ+0x160], R4 ;  /* 0x00016004000085a7 */ /* 0x000ea400080010ff */
[----:B--2---:R-:W-:Y:S05]  /*9910*/  @!P0 BRA `(.L_x_197) ;  /* 0xfffffffc00f08947 */ /* 0x004fea000383ffff */
[----:B------:R-:W-:Y:S05]  /*9920*/  BRA `(.L_x_198) ;  /* 0xffffffa000fc7947 */ /* 0x000fea000383ffff */
.L_x_82:
[----:B------:R-:W-:Y:S07]  /*9930*/  MOV R0, UR8 ;  /* 0x0000000800007c02 */ /* 0x000fee0008000f00 */
.L_x_199:
[----:B-1----:R1:W2:Y:S02]  /*9940*/  SYNCS.PHASECHK.TRANS64.TRYWAIT P0, [R0+URZ], R4 ;  /* 0x00000004000075a7 */ /* 0x0022a400080011ff */
[----:B--2---:R-:W-:Y:S05]  /*9950*/  @!P0 NANOSLEEP.SYNCS 0x989680 ;  /* 0x009896800000895d */ /* 0x004fea0003900000 */
[----:B------:R-:W2:Y:S02]  /*9960*/  @!P0 SYNCS.PHASECHK.TRANS64 P0, [R0+URZ], R4 ;  /* 0x00000004000085a7 */ /* 0x000ea400080010ff */
[----:B--2---:R-:W-:Y:S05]  /*9970*/  @!P0 BRA `(.L_x_199) ;  /* 0xfffffffc00f08947 */ /* 0x004fea000383ffff */
[----:B------:R-:W-:Y:S05]  /*9980*/  BRA `(.L_x_81) ;  /* 0xffffffa400107947 */ /* 0x000fea000383ffff */
.L_x_86:
[----:B-1----:R-:W-:-:S07]  /*9990*/  MOV R0, UR8 ;  /* 0x0000000800007c02 */ /* 0x002fce0008000f00 */
.L_x_200:
[----:B-1----:R1:W2:Y:S02]  /*99a0*/  SYNCS.PHASECHK.TRANS64.TRYWAIT P0, [R0+URZ], R2 ;  /* 0x00000002000075a7 */ /* 0x0022a400080011ff */
[----:B--2---:R-:W-:Y:S05]  /*99b0*/  @!P0 NANOSLEEP.SYNCS 0x989680 ;  /* 0x009896800000895d */ /* 0x004fea0003900000 */
[----:B------:R-:W2:Y:S02]  /*99c0*/  @!P0 SYNCS.PHASECHK.TRANS64 P0, [R0+URZ], R2 ;  /* 0x00000002000085a7 */ /* 0x000ea400080010ff */
[----:B--2---:R-:W-:Y:S05]  /*99d0*/  @!P0 BRA `(.L_x_200) ;  /* 0xfffffffc00f08947 */ /* 0x004fea000383ffff */
[----:B------:R-:W-:Y:S05]  /*99e0*/  BRA `(.L_x_201) ;  /* 0xffffffa800047947 */ /* 0x000fea000383ffff */
.L_x_87:
[----:B------:R-:W-:-:S07]  /*99f0*/  MOV R0, UR8 ;  /* 0x0000000800007c02 */ /* 0x000fce0008000f00 */
.L_x_202:
[----:B-1----:R1:W2:Y:S02]  /*9a00*/  SYNCS.PHASECHK.TRANS64.TRYWAIT P0, [R0+URZ], R3 ;  /* 0x00000003000075a7 */ /* 0x0022a400080011ff */
[----:B--2---:R-:W-:Y:S05]  /*9a10*/  @!P0 NANOSLEEP.SYNCS 0x989680 ;  /* 0x009896800000895d */ /* 0x004fea0003900000 */
[----:B------:R-:W2:Y:S02]  /*9a20*/  @!P0 SYNCS.PHASECHK.TRANS64 P0, [R0+URZ], R3 ;  /* 0x00000003000085a7 */ /* 0x000ea400080010ff */
[----:B--2---:R-:W-:Y:S05]  /*9a30*/  @!P0 BRA `(.L_x_202) ;  /* 0xfffffffc00f08947 */ /* 0x004fea000383ffff */
[----:B------:R-:W-:Y:S05]  /*9a40*/  BRA `(.L_x_203) ;  /* 0xffffffa800107947 */ /* 0x000fea000383ffff */
.L_x_88:
[----:B------:R-:W-:-:S07]  /*9a50*/  MOV R0, UR8 ;  /* 0x0000000800007c02 */ /* 0x000fce0008000f00 */
.L_x_204:
[----:B-1----:R1:W2:Y:S02]  /*9a60*/  SYNCS.PHASECHK.TRANS64.TRYWAIT P0, [R0+URZ], R3 ;  /* 0x00000003000075a7 */ /* 0x0022a400080011ff */
[----:B--2---:R-:W-:Y:S05]  /*9a70*/  @!P0 NANOSLEEP.SYNCS 0x989680 ;  /* 0x009896800000895d */ /* 0x004fea0003900000 */
[----:B------:R-:W2:Y:S02]  /*9a80*/  @!P0 SYNCS.PHASECHK.TRANS64 P0, [R0+URZ], R3 ;  /* 0x00000003000085a7 */ /* 0x000ea400080010ff */
[----:B--2---:R-:W-:Y:S05]  /*9a90*/  @!P0 BRA `(.L_x_204) ;  /* 0xfffffffc00f08947 */ /* 0x004fea000383ffff */
[----:B------:R-:W-:Y:S05]  /*9aa0*/  BRA `(.L_x_205) ;  /* 0xffffffa8001c7947 */ /* 0x000fea000383ffff */
.L_x_91:
[----:B------:R-:W-:-:S07]  /*9ab0*/  MOV R0, UR7 ;  /* 0x0000000700007c02 */ /* 0x000fce0008000f00 */
.L_x_206:
[----:B-1----:R1:W2:Y:S02]  /*9ac0*/  SYNCS.PHASECHK.TRANS64.TRYWAIT P1, [R0+URZ+0x1a0], R2 ;  /* 0x0001a002000075a7 */ /* 0x0022a400080211ff */
[----:B--2---:R-:W-:Y:S05]  /*9ad0*/  @!P1 NANOSLEEP.SYNCS 0x989680 ;  /* 0x009896800000995d */ /* 0x004fea0003900000 */
[----:B------:R-:W2:Y:S02]  /*9ae0*/  @!P1 SYNCS.PHASECHK.TRANS64 P1, [R0+URZ+0x1a0], R2 ;  /* 0x0001a002000095a7 */ /* 0x000ea400080210ff */
[----:B--2---:R-:W-:Y:S05]  /*9af0*/  @!P1 BRA `(.L_x_206) ;  /* 0xfffffffc00f09947 */ /* 0x004fea000383ffff */
[----:B------:R-:W-:Y:S05]  /*9b00*/  BRA `(.L_x_207) ;  /* 0xffffffa800687947 */ /* 0x000fea000383ffff */
.L_x_96:
[----:B----4-:R4:W1:Y:S02]  /*9b10*/  SYNCS.PHASECHK.TRANS64.TRYWAIT P0, [R0+URZ+0x120], R2 ;  /* 0x00012002000075a7 */ /* 0x01086400080011ff */
[----:B-1----:R-:W-:Y:S05]  /*9b20*/  @!P0 NANOSLEEP.SYNCS 0x989680 ;  /* 0x009896800000895d */ /* 0x002fea0003900000 */
[----:B------:R-:W1:Y:S02]  /*9b30*/  @!P0 SYNCS.PHASECHK.TRANS64 P0, [R0+URZ+0x120], R2 ;  /* 0x00012002000085a7 */ /* 0x000e6400080010ff */
[----:B-1----:R-:W-:Y:S05]  /*9b40*/  @!P0 BRA `(.L_x_96) ;  /* 0xfffffffc00f08947 */ /* 0x002fea000383ffff */
[----:B------:R-:W-:Y:S05]  /*9b50*/  BRA `(.L_x_208) ;  /* 0xffffffac007c7947 */ /* 0x000fea000383ffff */
.L_x_99:
[----:B------:R-:W-:Y:S07]  /*9b60*/  MOV R0, UR6 ;  /* 0x0000000600007c02 */ /* 0x000fee0008000f00 */
.L_x_209:
[----:B----4-:R4:W1:Y:S02]  /*9b70*/  SYNCS.PHASECHK.TRANS64.TRYWAIT P0, [R0+URZ+0x118], R2 ;  /* 0x00011802000075a7 */ /* 0x01086400080011ff */
[----:B-1----:R-:W-:Y:S05]  /*9b80*/  @!P0 NANOSLEEP.SYNCS 0x989680 ;  /* 0x009896800000895d */ /* 0x002fea0003900000 */
[----:B------:R-:W1:Y:S02]  /*9b90*/  @!P0 SYNCS.PHASECHK.TRANS64 P0, [R0+URZ+0x118], R2 ;  /* 0x00011802000085a7 */ /* 0x000e6400080010ff */
[----:B-1----:R-:W-:Y:S05]  /*9ba0*/  @!P0 BRA `(.L_x_209) ;  /* 0xfffffffc00f08947 */ /* 0x002fea000383ffff */
[----:B------:R-:W-:Y:S05]  /*9bb0*/  BRA `(.L_x_98) ;  /* 0xffffffb0005c7947 */ /* 0x000fea000383ffff */
.L_x_102:
[----:B------:R-:W-:Y:S07]  /*9bc0*/  MOV R0, UR6 ;  /* 0x0000000600007c02 */ /* 0x000fee0008000f00 */
.L_x_210:
[----:B--2---:R2:W4:Y:S02]  /*9bd0*/  SYNCS.PHASECHK.TRANS64.TRYWAIT P0, [R0+URZ+0xf0], R14 ;  /* 0x0000f00e000075a7 */ /* 0x00452400080011ff */
[----:B----4-:R-:W-:Y:S05]  /*9be0*/  @!P0 NANOSLEEP.SYNCS 0x989680 ;  /* 0x009896800000895d */ /* 0x010fea0003900000 */
[----:B------:R-:W4:Y:S02]  /*9bf0*/  @!P0 SYNCS.PHASECHK.TRANS64 P0, [R0+URZ+0xf0], R14 ;  /* 0x0000f00e000085a7 */ /* 0x000f2400080010ff */
[----:B----4-:R-:W-:Y:S05]  /*9c00*/  @!P0 BRA `(.L_x_210) ;  /* 0xfffffffc00f08947 */ /* 0x010fea000383ffff */
[----:B------:R-:W-:Y:S05]  /*9c10*/  BRA `(.L_x_211) ;  /* 0xffffffb000d47947 */ /* 0x000fea000383ffff */
.L_x_103:
[----:B------:R-:W-:Y:S07]  /*9c20*/  MOV R0, UR6 ;  /* 0x0000000600007c02 */ /* 0x000fee0008000f00 */
.L_x_212:
[----:B--2---:R2:W4:Y:S02]  /*9c30*/  SYNCS.PHASECHK.TRANS64.TRYWAIT P0, [R0+URZ+0xf8], R14 ;  /* 0x0000f80e000075a7 */ /* 0x00452400080011ff */
[----:B----4-:R-:W-:Y:S05]  /*9c40*/  @!P0 NANOSLEEP.SYNCS 0x989680 ;  /* 0x009896800000895d */ /* 0x010fea0003900000 */
[----:B------:R-:W4:Y:S02]  /*9c50*/  @!P0 SYNCS.PHASECHK.TRANS64 P0, [R0+URZ+0xf8], R14 ;  /* 0x0000f80e000085a7 */ /* 0x000f2400080010ff */
[----:B----4-:R-:W-:Y:S05]  /*9c60*/  @!P0 BRA `(.L_x_212) ;  /* 0xfffffffc00f08947 */ /* 0x010fea000383ffff */
[----:B------:R-:W-:Y:S05]  /*9c70*/  BRA `(.L_x_213) ;  /* 0xffffffb4002c7947 */ /* 0x000fea000383ffff */
.L_x_104:
[----:B------:R-:W-:Y:S07]  /*9c80*/  MOV R0, UR6 ;  /* 0x0000000600007c02 */ /* 0x000fee0008000f00 */
.L_x_214:
[----:B--2---:R2:W4:Y:S02]  /*9c90*/  SYNCS.PHASECHK.TRANS64.TRYWAIT P0, [R0+URZ+0x100], R14 ;  /* 0x0001000e000075a7 */ /* 0x00452400080011ff */
[----:B----4-:R-:W-:Y:S05]  /*9ca0*/  @!P0 NANOSLEEP.SYNCS 0x989680 ;  /* 0x009896800000895d */ /* 0x010fea0003900000 */
[----:B------:R-:W4:Y:S02]  /*9cb0*/  @!P0 SYNCS.PHASECHK.TRANS64 P0, [R0+URZ+0x100], R14 ;  /* 0x0001000e000085a7 */ /* 0x000f2400080010ff */
[----:B----4-:R-:W-:Y:S05]  /*9cc0*/  @!P0 BRA `(.L_x_214) ;  /* 0xfffffffc00f08947 */ /* 0x010fea000383ffff */
[----:B------:R-:W-:Y:S05]  /*9cd0*/  BRA `(.L_x_215) ;  /* 0xffffffb4008c7947 */ /* 0x000fea000383ffff */
.L_x_105:
[----:B------:R-:W-:Y:S07]  /*9ce0*/  MOV R0, UR6 ;  /* 0x0000000600007c02 */ /* 0x000fee0008000f00 */
.L_x_216:
[----:B-1----:R1:W2:Y:S02]  /*9cf0*/  SYNCS.PHASECHK.TRANS64.TRYWAIT P0, [R0+URZ+0x108], R14 ;  /* 0x0001080e000075a7 */ /* 0x0022a400080011ff */
[----:B--2---:R-:W-:Y:S05]  /*9d00*/  @!P0 NANOSLEEP.SYNCS 0x989680 ;  /* 0x009896800000895d */ /* 0x004fea0003900000 */
[----:B------:R-:W2:Y:S02]  /*9d10*/  @!P0 SYNCS.PHASECHK.TRANS64 P0, [R0+URZ+0x108], R14 ;  /* 0x0001080e000085a7 */ /* 0x000ea400080010ff */
[----:B--2---:R-:W-:Y:S05]  /*9d20*/  @!P0 BRA `(.L_x_216) ;  /* 0xfffffffc00f08947 */ /* 0x004fea000383ffff */
[----:B------:R-:W-:Y:S05]  /*9d30*/  BRA `(.L_x_217) ;  /* 0xffffffb8002c7947 */ /* 0x000fea000383ffff */
.L_x_107:
[----:B------:R-:W-:-:S07]  /*9d40*/  MOV R0, UR6 ;  /* 0x0000000600007c02 */ /* 0x000fce0008000f00 */
.L_x_218:
[----:B-1----:R1:W2:Y:S02]  /*9d50*/  SYNCS.PHASECHK.TRANS64.TRYWAIT P0, [R0+URZ+0xf0], R2 ;  /* 0x0000f002000075a7 */ /* 0x0022a400080011ff */
[----:B--2---:R-:W-:Y:S05]  /*9d60*/  @!P0 NANOSLEEP.SYNCS 0x989680 ;  /* 0x009896800000895d */ /* 0x004fea0003900000 */
[----:B------:R-:W2:Y:S02]  /*9d70*/  @!P0 SYNCS.PHASECHK.TRANS64 P0, [R0+URZ+0xf0], R2 ;  /* 0x0000f002000085a7 */ /* 0x000ea400080010ff */
[----:B--2---:R-:W-:Y:S05]  /*9d80*/  @!P0 BRA `(.L_x_218) ;  /* 0xfffffffc00f08947 */ /* 0x004fea000383ffff */
[----:B------:R-:W-:Y:S05]  /*9d90*/  BRA `(.L_x_219) ;  /* 0xffffffb800b47947 */ /* 0x000fea000383ffff */
.L_x_108:
[----:B-1----:R-:W-:-:S07]  /*9da0*/  MOV R0, UR6 ;  /* 0x0000000600007c02 */ /* 0x002fce0008000f00 */
.L_x_220:
[----:B-1----:R1:W2:Y:S02]  /*9db0*/  SYNCS.PHASECHK.TRANS64.TRYWAIT P0, [R0+URZ+0xf8], R2 ;  /* 0x0000f802000075a7 */ /* 0x0022a400080011ff */
[----:B--2---:R-:W-:Y:S05]  /*9dc0*/  @!P0 NANOSLEEP.SYNCS 0x989680 ;  /* 0x009896800000895d */ /* 0x004fea0003900000 */
[----:B------:R-:W2:Y:S02]  /*9dd0*/  @!P0 SYNCS.PHASECHK.TRANS64 P0, [R0+URZ+0xf8], R2 ;  /* 0x0000f802000085a7 */ /* 0x000ea400080010ff */
[----:B--2---:R-:W-:Y:S05]  /*9de0*/  @!P0 BRA `(.L_x_220) ;  /* 0xfffffffc00f08947 */ /* 0x004fea000383ffff */
[----:B------:R-:W-:Y:S05]  /*9df0*/  BRA `(.L_x_221) ;  /* 0xffffffb800a47947 */ /* 0x000fea000383ffff */
.L_x_109:
[----:B-1----:R-:W-:-:S07]  /*9e00*/  MOV R0, UR6 ;  /* 0x0000000600007c02 */ /* 0x002fce0008000f00 */
.L_x_222:
[----:B-1----:R1:W2:Y:S02]  /*9e10*/  SYNCS.PHASECHK.TRANS64.TRYWAIT P0, [R0+URZ+0x100], R2 ;  /* 0x00010002000075a7 */ /* 0x0022a400080011ff */
[----:B--2---:R-:W-:Y:S05]  /*9e20*/  @!P0 NANOSLEEP.SYNCS 0x989680 ;  /* 0x009896800000895d */ /* 0x004fea0003900000 */
[----:B------:R-:W2:Y:S02]  /*9e30*/  @!P0 SYNCS.PHASECHK.TRANS64 P0, [R0+URZ+0x100], R2 ;  /* 0x00010002000085a7 */ /* 0x000ea400080010ff */
[----:B--2---:R-:W-:Y:S05]  /*9e40*/  @!P0 BRA `(.L_x_222) ;  /* 0xfffffffc00f08947 */ /* 0x004fea000383ffff */
[----:B------:R-:W-:Y:S05]  /*9e50*/  BRA `(.L_x_223) ;  /* 0xffffffb800947947 */ /* 0x000fea000383ffff */
.L_x_111:
[----:B--2---:R2:W3:Y:S02]  /*9e60*/  SYNCS.PHASECHK.TRANS64.TRYWAIT P0, [R0+URZ+0x120], R2 ;  /* 0x00012002000075a7 */ /* 0x0044e400080011ff */
[----:B---3--:R-:W-:Y:S05]  /*9e70*/  @!P0 NANOSLEEP.SYNCS 0x989680 ;  /* 0x009896800000895d */ /* 0x008fea0003900000 */
[----:B------:R-:W3:Y:S02]  /*9e80*/  @!P0 SYNCS.PHASECHK.TRANS64 P0, [R0+URZ+0x120], R2 ;  /* 0x00012002000085a7 */ /* 0x000ee400080010ff */
[----:B---3--:R-:W-:Y:S05]  /*9e90*/  @!P0 BRA `(.L_x_111) ;  /* 0xfffffffc00f08947 */ /* 0x008fea000383ffff */
[----:B------:R-:W-:Y:S05]  /*9ea0*/  BRA `(.L_x_224) ;  /* 0xffffffbc00807947 */ /* 0x000fea000383ffff */
.L_x_123:
[----:B-1----:R-:W-:Y:S04]  /*9eb0*/  MOV R3, UR44 ;  /* 0x0000002c00037c02 */ /* 0x002fe80008000f00 */
[----:B------:R1:W2:Y:S03]  /*9ec0*/  SYNCS.PHASECHK.TRANS64.TRYWAIT P1, [R3+URZ+0xd0], R4 ;  /* 0x0000d004030075a7 */ /* 0x0002a600080211ff */
[----:B--2---:R-:W-:Y:S05]  /*9ed0*/  @!P1 NANOSLEEP.SYNCS 0x989680 ;  /* 0x009896800000995d */ /* 0x004fea0003900000 */
[----:B------:R-:W2:Y:S02]  /*9ee0*/  @!P1 SYNCS.PHASECHK.TRANS64 P1, [R3+URZ+0xd0], R4 ;  /* 0x0000d004030095a7 */ /* 0x000ea400080210ff */
[----:B--2---:R-:W-:Y:S05]  /*9ef0*/  @!P1 BRA `(.L_x_123) ;  /* 0xfffffffc00ec9947 */ /* 0x004fea000383ffff */
[----:B------:R-:W-:Y:S05]  /*9f00*/  BRA `(.L_x_122) ;  /* 0xffffffc800d47947 */ /* 0x000fea000383ffff */
.L_x_125:
[----:B-1----:R1:W4:Y:S02]  /*9f10*/  SYNCS.PHASECHK.TRANS64.TRYWAIT P0, [R84+URZ+0x140], R0 ;  /* 0x00014000540075a7 */ /* 0x00232400080011ff */
[----:B----4-:R-:W-:Y:S05]  /*9f20*/  @!P0 NANOSLEEP.SYNCS 0x989680 ;  /* 0x009896800000895d */ /* 0x010fea0003900000 */
[----:B------:R-:W4:Y:S02]  /*9f30*/  @!P0 SYNCS.PHASECHK.TRANS64 P0, [R84+URZ+0x140], R0 ;  /* 0x00014000540085a7 */ /* 0x000f2400080010ff */
[----:B----4-:R-:W-:Y:S05]  /*9f40*/  @!P0 BRA `(.L_x_125) ;  /* 0xfffffffc00f08947 */ /* 0x010fea000383ffff */
[----:B------:R-:W-:Y:S05]  /*9f50*/  BRA `(.L_x_124) ;  /* 0xffffffc800f47947 */ /* 0x000fea000383ffff */
.L_x_134:
[----:B--2---:R2:W3:Y:S02]  /*9f60*/  SYNCS.PHASECHK.TRANS64.TRYWAIT P0, [R3+URZ+0xd0], R0 ;  /* 0x0000d000030075a7 */ /* 0x0044e400080011ff */
[----:B---3--:R-:W-:Y:S05]  /*9f70*/  @!P0 NANOSLEEP.SYNCS 0x989680 ;  /* 0x009896800000895d */ /* 0x008fea0003900000 */
[----:B------:R-:W3:Y:S02]  /*9f80*/  @!P0 SYNCS.PHASECHK.TRANS64 P0, [R3+URZ+0xd0], R0 ;  /* 0x0000d000030085a7 */ /* 0x000ee400080010ff */
[----:B---3--:R-:W-:Y:S05]  /*9f90*/  @!P0 BRA `(.L_x_134) ;  /* 0xfffffffc00f08947 */ /* 0x008fea000383ffff */
[----:B------:R-:W-:Y:S05]  /*9fa0*/  BRA `(.L_x_133) ;  /* 0xffffffd400007947 */ /* 0x000fea000383ffff */
.L_x_142:
[----:B--2---:R2:W3:Y:S02]  /*9fb0*/  SYNCS.PHASECHK.TRANS64.TRYWAIT P0, [R3+URZ+0xd0], R5 ;  /* 0x0000d005030075a7 */ /* 0x0044e400080011ff */
[----:B---3--:R-:W-:Y:S05]  /*9fc0*/  @!P0 NANOSLEEP.SYNCS 0x989680 ;  /* 0x009896800000895d */ /* 0x008fea0003900000 */
[----:B------:R-:W3:Y:S02]  /*9fd0*/  @!P0 SYNCS.PHASECHK.TRANS64 P0, [R3+URZ+0xd0], R5 ;  /* 0x0000d005030085a7 */ /* 0x000ee400080010ff */
[----:B---3--:R-:W-:Y:S05]  /*9fe0*/  @!P0 BRA `(.L_x_142) ;  /* 0xfffffffc00f08947 */ /* 0x008fea000383ffff */
[----:B------:R-:W-:Y:S05]  /*9ff0*/  BRA `(.L_x_141) ;  /* 0xffffffdc001c7947 */ /* 0x000fea000383ffff */
.L_x_150:
[----:B--2---:R2:W3:Y:S02]  /*a000*/  SYNCS.PHASECHK.TRANS64.TRYWAIT P0, [R4+URZ+0xd0], R0 ;  /* 0x0000d000040075a7 */ /* 0x0044e400080011ff */
[----:B---3--:R-:W-:Y:S05]  /*a010*/  @!P0 NANOSLEEP.SYNCS 0x989680 ;  /* 0x009896800000895d */ /* 0x008fea0003900000 */
[----:B------:R-:W3:Y:S02]  /*a020*/  @!P0 SYNCS.PHASECHK.TRANS64 P0, [R4+URZ+0xd0], R0 ;  /* 0x0000d000040085a7 */ /* 0x000ee400080010ff */
[----:B---3--:R-:W-:Y:S05]  /*a030*/  @!P0 BRA `(.L_x_150) ;  /* 0xfffffffc00f08947 */ /* 0x008fea000383ffff */
[----:B------:R-:W-:Y:S05]  /*a040*/  BRA `(.L_x_149) ;  /* 0xffffffe400387947 */ /* 0x000fea000383ffff */
        .weak           $__internal_0_$__cuda_sm10x_tcgen05_guardrail_trap_col_being_dealloced_not_returned_by_alloc
        .type           $__internal_0_$__cuda_sm10x_tcgen05_guardrail_trap_col_being_dealloced_not_returned_by_alloc,@function
        .size           $__internal_0_$__cuda_sm10x_tcgen05_guardrail_trap_col_being_dealloced_not_returned_by_alloc,($__internal_1_$__cuda_sm10x_tcgen05_guardrail_trap_phase_invalid_during_alloc - $__internal_0_$__cuda_sm10x_tcgen05_guardrail_trap_col_being_dealloced_not_returned_by_alloc)
$__internal_0_$__cuda_sm10x_tcgen05_guardrail_trap_col_being_dealloced_not_returned_by_alloc:
[----:B------:R-:W-:Y:S05]  /*a050*/  BPT.TRAP 0x1 ;  /* 0x000000040000795c */ /* 0x000fea0000300000 */
[----:B------:R-:W-:-:S04]  /*a060*/  HFMA2 R3, -RZ, RZ, 0, 0 ;  /* 0x00000000ff037431 */ /* 0x000fc800000001ff */
[----:B------:R-:W-:Y:S05]  /*a070*/  RET.REL.NODEC R2 `(_ZN7cutlass13device_kernelINS_4gemm6kernel13GemmUniversalIN4cute5tupleIJiiiiEEENS1_10collective13CollectiveMmaINS1_35MainloopSm100TmaUmmaWarpSpecializedILi13ELi2ELi4ENS5_IJNS4_1CILi2EEENSA_ILi1EEESC_EEEEENS5_IJNSA_ILi128EEESF_NSA_ILi64EEEEEENS_6half_tENS5_IJlSC_lEEESI_SJ_NS4_8TiledMMAINS4_8MMA_AtomIJNS4_26SM100_MMA_F16BF16_2x1SM_SSISI_SI_fLi128ELi128ELNS4_4UMMA5MajorE0ELSO_0ELNSN_7ScaleInE0ELSP_0EEEEEENS4_6LayoutINS5_IJSC_SC_SC_EEENS5_IJNSA_ILi0EEESU_SU_EEEEENS5_IJNS4_10UnderscoreESX_SX_EEEEENS4_18SM100_TMA_2SM_LOADENS4_14ComposedLayoutINS4_7SwizzleILi3ELi4ELi3EEENS4_18smem_ptr_flag_bitsILi16EEENSS_INS5_IJNSA_ILi8EEESG_EEENS5_IJSG_SC_EEEEEEEvNS4_8identityES10_S1A_vS1B_EENS_8epilogue10collective18CollectiveEpilogueINS1D_23Sm100TmaWarpSpecializedILi4ELi2ELi16ELb1ELb0EEEJNS5_IJSG_SF_SG_EEENS5_IJNSS_ISG_SC_EENSS_INS5_IJNSA_ILi16EEESB_EEENS5_IJSC_SG_EEEEEEEESI_SJ_SI_SJ_NS1D_6fusion15FusionCallbacksIS1H_NS1P_17LinCombPerRowBiasISI_fSI_SI_fLi8ELNS_15FloatRoundStyleE2EEES1I_S1O_JEEENS4_5SM1004TMEM4LOAD26SM100_TMEM_LOAD_32dp32b16xENS4_13SM90_TMA_LOADENS11_INS12_ILi1ELi4ELi3EEES15_NSS_INS5_IJS16_S1K_EEENS5_IJS1K_SC_EEEEEEENS4_39AutoVectorizingCopyWithAssumedAlignmentILi128EEENS4_14SM90_TMA_STOREES24_S26_S26_EEEvvEEEEvNT_6ParamsE) ;  /* 0xffffff5c02e07950 */ /* 0x000fea0003c3ffff */
        .weak           $__internal_1_$__cuda_sm10x_tcgen05_guardrail_trap_phase_invalid_during_alloc
        .type           $__internal_1_$__cuda_sm10x_tcgen05_guardrail_trap_phase_invalid_during_alloc,@function
        .size           $__internal_1_$__cuda_sm10x_tcgen05_guardrail_trap_phase_invalid_during_alloc,($__internal_2_$__cuda_sm10x_tcgen05_guardrail_trap_unallocated_columns_being_dealloced - $__internal_1_$__cuda_sm10x_tcgen05_guardrail_trap_phase_invalid_during_alloc)
$__internal_1_$__cuda_sm10x_tcgen05_guardrail_trap_phase_invalid_during_alloc:
[----:B------:R-:W-:Y:S05]  /*a080*/  BPT.TRAP 0x1 ;  /* 0x000000040000795c */ /* 0x000fea0000300000 */
[----:B------:R-:W-:-:S04]  /*a090*/  MOV R3, 0x0 ;  /* 0x0000000000037802 */ /* 0x000fc80000000f00 */
[----:B------:R-:W-:Y:S05]  /*a0a0*/  RET.REL.NODEC R2 `(_ZN7cutlass13device_kernelINS_4gemm6kernel13GemmUniversalIN4cute5tupleIJiiiiEEENS1_10collective13CollectiveMmaINS1_35MainloopSm100TmaUmmaWarpSpecializedILi13ELi2ELi4ENS5_IJNS4_1CILi2EEENSA_ILi1EEESC_EEEEENS5_IJNSA_ILi128EEESF_NSA_ILi64EEEEEENS_6half_tENS5_IJlSC_lEEESI_SJ_NS4_8TiledMMAINS4_8MMA_AtomIJNS4_26SM100_MMA_F16BF16_2x1SM_SSISI_SI_fLi128ELi128ELNS4_4UMMA5MajorE0ELSO_0ELNSN_7ScaleInE0ELSP_0EEEEEENS4_6LayoutINS5_IJSC_SC_SC_EEENS5_IJNSA_ILi0EEESU_SU_EEEEENS5_IJNS4_10UnderscoreESX_SX_EEEEENS4_18SM100_TMA_2SM_LOADENS4_14ComposedLayoutINS4_7SwizzleILi3ELi4ELi3EEENS4_18smem_ptr_flag_bitsILi16EEENSS_INS5_IJNSA_ILi8EEESG_EEENS5_IJSG_SC_EEEEEEEvNS4_8identityES10_S1A_vS1B_EENS_8epilogue10collective18CollectiveEpilogueINS1D_23Sm100TmaWarpSpecializedILi4ELi2ELi16ELb1ELb0EEEJNS5_IJSG_SF_SG_EEENS5_IJNSS_ISG_SC_EENSS_INS5_IJNSA_ILi16EEESB_EEENS5_IJSC_SG_EEEEEEEESI_SJ_SI_SJ_NS1D_6fusion15FusionCallbacksIS1H_NS1P_17LinCombPerRowBiasISI_fSI_SI_fLi8ELNS_15FloatRoundStyleE2EEES1I_S1O_JEEENS4_5SM1004TMEM4LOAD26SM100_TMEM_LOAD_32dp32b16xENS4_13SM90_TMA_LOADENS11_INS12_ILi1ELi4ELi3EEES15_NSS_INS5_IJS16_S1K_EEENS5_IJS1K_SC_EEEEEEENS4_39AutoVectorizingCopyWithAssumedAlignmentILi128EEENS4_14SM90_TMA_STOREES24_S26_S26_EEEvvEEEEvNT_6ParamsE) ;  /* 0xffffff5c02d47950 */ /* 0x000fea0003c3ffff */
        .weak           $__internal_2_$__cuda_sm10x_tcgen05_guardrail_trap_unallocated_columns_being_dealloced
        .type           $__internal_2_$__cuda_sm10x_tcgen05_guardrail_trap_unallocated_columns_being_dealloced,@function
        .size           $__internal_2_$__cuda_sm10x_tcgen05_guardrail_trap_unallocated_columns_being_dealloced,(.L_x_226 - $__internal_2_$__cuda_sm10x_tcgen05_guardrail_trap_unallocated_columns_being_dealloced)
$__internal_2_$__cuda_sm10x_tcgen05_guardrail_trap_unallocated_columns_being_dealloced:
[----:B------:R-:W-:Y:S05]  /*a0b0*/  BPT.TRAP 0x1 ;  /* 0x000000040000795c */ /* 0x000fea0000300000 */
[----:B------:R-:W-:-:S04]  /*a0c0*/  HFMA2 R3, -RZ, RZ, 0, 0 ;  /* 0x00000000ff037431 */ /* 0x000fc800000001ff */
[----:B------:R-:W-:Y:S05]  /*a0d0*/  RET.REL.NODEC R2 `(_ZN7cutlass13device_kernelINS_4gemm6kernel13GemmUniversalIN4cute5tupleIJiiiiEEENS1_10collective13CollectiveMmaINS1_35MainloopSm100TmaUmmaWarpSpecializedILi13ELi2ELi4ENS5_IJNS4_1CILi2EEENSA_ILi1EEESC_EEEEENS5_IJNSA_ILi128EEESF_NSA_ILi64EEEEEENS_6half_tENS5_IJlSC_lEEESI_SJ_NS4_8TiledMMAINS4_8MMA_AtomIJNS4_26SM100_MMA_F16BF16_2x1SM_SSISI_SI_fLi128ELi128ELNS4_4UMMA5MajorE0ELSO_0ELNSN_7ScaleInE0ELSP_0EEEEEENS4_6LayoutINS5_IJSC_SC_SC_EEENS5_IJNSA_ILi0EEESU_SU_EEEEENS5_IJNS4_10UnderscoreESX_SX_EEEEENS4_18SM100_TMA_2SM_LOADENS4_14ComposedLayoutINS4_7SwizzleILi3ELi4ELi3EEENS4_18smem_ptr_flag_bitsILi16EEENSS_INS5_IJNSA_ILi8EEESG_EEENS5_IJSG_SC_EEEEEEEvNS4_8identityES10_S1A_vS1B_EENS_8epilogue10collective18CollectiveEpilogueINS1D_23Sm100TmaWarpSpecializedILi4ELi2ELi16ELb1ELb0EEEJNS5_IJSG_SF_SG_EEENS5_IJNSS_ISG_SC_EENSS_INS5_IJNSA_ILi16EEESB_EEENS5_IJSC_SG_EEEEEEEESI_SJ_SI_SJ_NS1D_6fusion15FusionCallbacksIS1H_NS1P_17LinCombPerRowBiasISI_fSI_SI_fLi8ELNS_15FloatRoundStyleE2EEES1I_S1O_JEEENS4_5SM1004TMEM4LOAD26SM100_TMEM_LOAD_32dp32b16xENS4_13SM90_TMA_LOADENS11_INS12_ILi1ELi4ELi3EEES15_NSS_INS5_IJS16_S1K_EEENS5_IJS1K_SC_EEEEEEENS4_39AutoVectorizingCopyWithAssumedAlignmentILi128EEENS4_14SM90_TMA_STOREES24_S26_S26_EEEvvEEEEvNT_6ParamsE) ;  /* 0xffffff5c02c87950 */ /* 0x000fea0003c3ffff */
.L_x_225:
[----:B------:R-:W-:-:S00]  /*a0e0*/  BRA `(.L_x_225) ;  /* 0xfffffffc00fc7947 */ /* 0x000fc0000383ffff */
[----:B------:R-:W-:-:S00]  /*a0f0*/  NOP ;  /* 0x0000000000007918 */ /* 0x000fc00000000000 */
        /* <DEDUP_REMOVED lines=8> */
.L_x_226:


//--------------------- .nv.global.init           --------------------------
	.section	.nv.global.init,"aw",@progbits
.nv.global.init:
	.type		$str$27,@object
	.size		$str$27,($str$28 - $str$27)
$str$27:
        /*0000*/ 	.byte	0x28, 0x61, 0x64, 0x64, 0x72, 0x65, 0x73, 0x73, 0x20, 0x26, 0x20, 0x6d, 0x61, 0x73, 0x6b, 0x29
        /*0010*/ 	.byte	0x20, 0x3d, 0x3d, 0x20, 0x30, 0x00
	.type		$str$28,@object
	.size		$str$28,($str$26 - $str$28)
$str$28:
        /*0016*/ 	.byte	0x2f, 0x74, 0x6d, 0x70, 0x2f, 0x63, 0x75, 0x74, 0x6c, 0x61, 0x73, 0x73, 0x5f, 0x73, 0x77, 0x65
        /*0026*/ 	.byte	0x65, 0x70, 0x5f, 0x73, 0x72, 0x63, 0x2f, 0x69, 0x6e, 0x63, 0x6c, 0x75, 0x64, 0x65, 0x2f, 0x63
        /*0036*/ 	.byte	0x75, 0x74, 0x65, 0x2f, 0x70, 0x6f, 0x69, 0x6e, 0x74, 0x65, 0x72, 0x5f, 0x66, 0x6c, 0x61, 0x67
        /*0046*/ 	.byte	0x67, 0x65, 0x64, 0x2e, 0x68, 0x70, 0x70, 0x00
	.type		$str$26,@object
	.size		$str$26,($str$25 - $str$26)
$str$26:
        /*004e*/ 	.byte	0x2f, 0x74, 0x6d, 0x70, 0x2f, 0x63, 0x75, 0x74, 0x6c, 0x61, 0x73, 0x73, 0x5f, 0x73, 0x77, 0x65
        /*005e*/ 	.byte	0x65, 0x70, 0x5f, 0x73, 0x72, 0x63, 0x2f, 0x69, 0x6e, 0x63, 0x6c, 0x75, 0x64, 0x65, 0x2f, 0x63
        /*006e*/ 	.byte	0x75, 0x74, 0x65, 0x2f, 0x61, 0x74, 0x6f, 0x6d, 0x2f, 0x63, 0x6f, 0x70, 0x79, 0x5f, 0x74, 0x72
        /*007e*/ 	.byte	0x61, 0x69, 0x74, 0x73, 0x5f, 0x73, 0x6d, 0x31, 0x30, 0x30, 0x2e, 0x68, 0x70, 0x70, 0x00
	.type		$str$25,@object
	.size		$str$25,(__unnamed_1 - $str$25)
$str$25:
        /*008d*/ 	.byte	0x28, 0x28, 0x75, 0x69, 0x6e, 0x74, 0x33, 0x32, 0x5f, 0x74, 0x28, 0x74, 0x68, 0x72, 0x65, 0x61
        /*009d*/ 	.byte	0x64, 0x49, 0x64, 0x78, 0x2e, 0x78, 0x29, 0x20, 0x2f, 0x20, 0x33, 0x32, 0x29, 0x20, 0x25, 0x20
        /*00ad*/ 	.byte	0x34, 0x29, 0x20, 0x3d, 0x3d, 0x20, 0x28, 0x28, 0x28, 0x74, 0x6d, 0x65, 0x6d, 0x5f, 0x61, 0x64
        /*00bd*/ 	.byte	0x64, 0x72, 0x20, 0x3e, 0x3e, 0x20, 0x31, 0x36, 0x29, 0x20, 0x2f, 0x20, 0x33, 0x32, 0x29, 0x20
        /*00cd*/ 	.byte	0x25, 0x20, 0x34, 0x29, 0x00
	.type		__unnamed_1,@object
	.size		__unnamed_1,(__unnamed_2 - __unnamed_1)
__unnamed_1:
        /*00d2*/ 	.byte	0x61, 0x75, 0x74, 0x6f, 0x20, 0x63, 0x75, 0x74, 0x65, 0x3a, 0x3a, 0x61, 0x73, 0x5f, 0x70, 0x6f
        /* <DEDUP_REMOVED lines=24> */
        /*0262*/ 	.byte	0x34, 0x38, 0x3e, 0x3e, 0x3e, 0x3e, 0x5d, 0x00
	.type		__unnamed_2,@object
	.size		__unnamed_2,(.L_2 - __unnamed_2)
__unnamed_2:
        /* <DEDUP_REMOVED lines=40> */
        /*04ea*/ 	.byte	0x3a, 0x3a, 0x43, 0x3c, 0x30, 0x3e, 0x3e, 0x3e, 0x3e, 0x5d, 0x00
.L_2:


//--------------------- .nv.shared._ZN7cutlass13device_kernelINS_4gemm6kernel13GemmUniversalIN4cute5tupleIJiiiiEEENS1_10collective13CollectiveMmaINS1_35MainloopSm100TmaUmmaWarpSpecializedILi13ELi2ELi4ENS5_IJNS4_1CILi2EEENSA_ILi1EEESC_EEEEENS5_IJNSA_ILi128EEESF_NSA_ILi64EEEEEENS_6half_tENS5_IJlSC_lEEESI_SJ_NS4_8TiledMMAINS4_8MMA_AtomIJNS4_26SM100_MMA_F16BF16_2x1SM_SSISI_SI_fLi128ELi128ELNS4_4UMMA5MajorE0ELSO_0ELNSN_7ScaleInE0ELSP_0EEEEEENS4_6LayoutINS5_IJSC_SC_SC_EEENS5_IJNSA_ILi0EEESU_SU_EEEEENS5_IJNS4_10UnderscoreESX_SX_EEEEENS4_18SM100_TMA_2SM_LOADENS4_14ComposedLayoutINS4_7SwizzleILi3ELi4ELi3EEENS4_18smem_ptr_flag_bitsILi16EEENSS_INS5_IJNSA_ILi8EEESG_EEENS5_IJSG_SC_EEEEEEEvNS4_8identityES10_S1A_vS1B_EENS_8epilogue10collective18CollectiveEpilogueINS1D_23Sm100TmaWarpSpecializedILi4ELi2ELi16ELb1ELb0EEEJNS5_IJSG_SF_SG_EEENS5_IJNSS_ISG_SC_EENSS_INS5_IJNSA_ILi16EEESB_EEENS5_IJSC_SG_EEEEEEEESI_SJ_SI_SJ_NS1D_6fusion15FusionCallbacksIS1H_NS1P_17LinCombPerRowBiasISI_fSI_SI_fLi8ELNS_15FloatRoundStyleE2EEES1I_S1O_JEEENS4_5SM1004TMEM4LOAD26SM100_TMEM_LOAD_32dp32b16xENS4_13SM90_TMA_LOADENS11_INS12_ILi1ELi4ELi3EEES15_NSS_INS5_IJS16_S1K_EEENS5_IJS1K_SC_EEEEEEENS4_39AutoVectorizingCopyWithAssumedAlignmentILi128EEENS4_14SM90_TMA_STOREES24_S26_S26_EEEvvEEEEvNT_6ParamsE --------------------------
	.section	.nv.shared._ZN7cutlass13device_kernelINS_4gemm6kernel13GemmUniversalIN4cute5tupleIJiiiiEEENS1_10collective13CollectiveMmaINS1_35MainloopSm100TmaUmmaWarpSpecializedILi13ELi2ELi4ENS5_IJNS4_1CILi2EEENSA_ILi1EEESC_EEEEENS5_IJNSA_ILi128EEESF_NSA_ILi64EEEEEENS_6half_tENS5_IJlSC_lEEESI_SJ_NS4_8TiledMMAINS4_8MMA_AtomIJNS4_26SM100_MMA_F16BF16_2x1SM_SSISI_SI_fLi128ELi128ELNS4_4UMMA5MajorE0ELSO_0ELNSN_7ScaleInE0ELSP_0EEEEEENS4_6LayoutINS5_IJSC_SC_SC_EEENS5_IJNSA_ILi0EEESU_SU_EEEEENS5_IJNS4_10UnderscoreESX_SX_EEEEENS4_18SM100_TMA_2SM_LOADENS4_14ComposedLayoutINS4_7SwizzleILi3ELi4ELi3EEENS4_18smem_ptr_flag_bitsILi16EEENSS_INS5_IJNSA_ILi8EEESG_EEENS5_IJSG_SC_EEEEEEEvNS4_8identityES10_S1A_vS1B_EENS_8epilogue10collective18CollectiveEpilogueINS1D_23Sm100TmaWarpSpecializedILi4ELi2ELi16ELb1ELb0EEEJNS5_IJSG_SF_SG_EEENS5_IJNSS_ISG_SC_EENSS_INS5_IJNSA_ILi16EEESB_EEENS5_IJSC_SG_EEEEEEEESI_SJ_SI_SJ_NS1D_6fusion15FusionCallbacksIS1H_NS1P_17LinCombPerRowBiasISI_fSI_SI_fLi8ELNS_15FloatRoundStyleE2EEES1I_S1O_JEEENS4_5SM1004TMEM4LOAD26SM100_TMEM_LOAD_32dp32b16xENS4_13SM90_TMA_LOADENS11_INS12_ILi1ELi4ELi3EEES15_NSS_INS5_IJS16_S1K_EEENS5_IJS1K_SC_EEEEEEENS4_39AutoVectorizingCopyWithAssumedAlignmentILi128EEENS4_14SM90_TMA_STOREES24_S26_S26_EEEvvEEEEvNT_6ParamsE,"aw",@nobits
	.sectionflags	@""
	.align	16
	.zero		1024


//--------------------- .nv.shared.reserved.0     --------------------------
	.section	.nv.shared.reserved.0,"aw",@nobits
	.weak		__nv_reservedSMEM_offset_0_alias
	.size		__nv_reservedSMEM_offset_0_alias, 0, 64
	.other		__nv_reservedSMEM_offset_0_alias,@"STO_CUDA_RESERVED_SHARED STV_DEFAULT"
__nv_reservedSMEM_offset_0_alias:
	.zero		0
.nv.shared.reserved.0:
	.zero		64
	.weak		__nv_reservedSMEM_tcgen05_partition
	.type		__nv_reservedSMEM_tcgen05_partition,@object
	.size		__nv_reservedSMEM_tcgen05_partition,(.L_0 - __nv_reservedSMEM_tcgen05_partition)
__nv_reservedSMEM_tcgen05_partition:
	.zero		32
.L_0:


//--------------------- .nv.global                --------------------------
	.section	.nv.global,"aw",@nobits
.nv.global:
	.type		_ZN39_INTERNAL_255092b1_4_k_cu_04fc8015_29954cute1_E,@object
	.size		_ZN39_INTERNAL_255092b1_4_k_cu_04fc8015_29954cute1_E,(_ZN39_INTERNAL_255092b1_4_k_cu_04fc8015_29954cuda3std3__45__cpo6cbeginE - _ZN39_INTERNAL_255092b1_4_k_cu_04fc8015_29954cute1_E)
_ZN39_INTERNAL_255092b1_4_k_cu_04fc8015_29954cute1_E:
	.zero		1
	.type		_ZN39_INTERNAL_255092b1_4_k_cu_04fc8015_29954cuda3std3__45__cpo6cbeginE,@object
	.size		_ZN39_INTERNAL_255092b1_4_k_cu_04fc8015_29954cuda3std3__45__cpo6cbeginE,(_ZN39_INTERNAL_255092b1_4_k_cu_04fc8015_29954cuda3std3__48in_placeE - _ZN39_INTERNAL_255092b1_4_k_cu_04fc8015_29954cuda3std3__45__cpo6cbeginE)
_ZN39_INTERNAL_255092b1_4_k_cu_04fc8015_29954cuda3std3__45__cpo6cbeginE:
	.zero		1
	.type		_ZN39_INTERNAL_255092b1_4_k_cu_04fc8015_29954cuda3std3__48in_placeE,@object
	.size		_ZN39_INTERNAL_255092b1_4_k_cu_04fc8015_29954cuda3std3__48in_placeE,(_ZN39_INTERNAL_255092b1_4_k_cu_04fc8015_29954cuda3std6ranges3__45__cpo9iter_moveE - _ZN39_INTERNAL_255092b1_4_k_cu_04fc8015_29954cuda3std3__48in_placeE)
_ZN39_INTERNAL_255092b1_4_k_cu_04fc8015_29954cuda3std3__48in_placeE:
	.zero		1
	.type		_ZN39_INTERNAL_255092b1_4_k_cu_04fc8015_29954cuda3std6ranges3__45__cpo9iter_moveE,@object
	.size		_ZN39_INTERNAL_255092b1_4_k_cu_04fc8015_29954cuda3std6ranges3__45__cpo9iter_moveE,(_ZN39_INTERNAL_255092b1_4_k_cu_04fc8015_29954cuda3std3__45__cpo5beginE - _ZN39_INTERNAL_255092b1_4_k_cu_04fc8015_29954cuda3std6ranges3__45__cpo9iter_moveE)
_ZN39_INTERNAL_255092b1_4_k_cu_04fc8015_29954cuda3std6ranges3__45__cpo9iter_moveE:
	.zero		1
	.type		_ZN39_INTERNAL_255092b1_4_k_cu_04fc8015_29954cuda3std3__45__cpo5beginE,@object
	.size		_ZN39_INTERNAL_255092b1_4_k_cu_04fc8015_29954cuda3std3__45__cpo5beginE,(_ZN39_INTERNAL_255092b1_4_k_cu_04fc8015_29954cuda3std3__441_GLOBAL__N__255092b1_4_k_cu_04fc8015_29956ignoreE - _ZN39_INTERNAL_255092b1_4_k_cu_04fc8015_29954cuda3std3__45__cpo5beginE)
_ZN39_INTERNAL_255092b1_4_k_cu_04fc8015_29954cuda3std3__45__cpo5beginE:
	.zero		1
	.type		_ZN39_INTERNAL_255092b1_4_k_cu_04fc8015_29954cuda3std3__441_GLOBAL__N__255092b1_4_k_cu_04fc8015_29956ignoreE,@object
	.size		_ZN39_INTERNAL_255092b1_4_k_cu_04fc8015_29954cuda3std3__441_GLOBAL__N__255092b1_4_k_cu_04fc8015_29956ignoreE,(_ZN39_INTERNAL_255092b1_4_k_cu_04fc8015_29954cute7productE - _ZN39_INTERNAL_255092b1_4_k_cu_04fc8015_29954cuda3std3__441_GLOBAL__N__255092b1_4_k_cu_04fc8015_29956ignoreE)
_ZN39_INTERNAL_255092b1_4_k_cu_04fc8015_29954cuda3std3__441_GLOBAL__N__255092b1_4_k_cu_04fc8015_29956ignoreE:
	.zero		1
	.type		_ZN39_INTERNAL_255092b1_4_k_cu_04fc8015_29954cute7productE,@object
	.size		_ZN39_INTERNAL_255092b1_4_k_cu_04fc8015_29954cute7productE,(_ZN39_INTERNAL_255092b1_4_k_cu_04fc8015_29954cuda3std3__45__cpo3endE - _ZN39_INTERNAL_255092b1_4_k_cu_04fc8015_29954cute7productE)
_ZN39_INTERNAL_255092b1_4_k_cu_04fc8015_29954cute7productE:
	.zero		1
	.type		_ZN39_INTERNAL_255092b1_4_k_cu_04fc8015_29954cuda3std3__45__cpo3endE,@object
	.size		_ZN39_INTERNAL_255092b1_4_k_cu_04fc8015_29954cuda3std3__45__cpo3endE,(_ZN39_INTERNAL_255092b1_4_k_cu_04fc8015_29954cuda3std3__419piecewise_constructE - _ZN39_INTERNAL_255092b1_4_k_cu_04fc8015_29954cuda3std3__45__cpo3endE)
_ZN39_INTERNAL_255092b1_4_k_cu_04fc8015_29954cuda3std3__45__cpo3endE:
	.zero		1
	.type		_ZN39_INTERNAL_255092b1_4_k_cu_04fc8015_29954cuda3std3__419piecewise_constructE,@object
	.size		_ZN39_INTERNAL_255092b1_4_k_cu_04fc8015_29954cuda3std3__419piecewise_constructE,(_ZN39_INTERNAL_255092b1_4_k_cu_04fc8015_29954cuda3std3__45__cpo4cendE - _ZN39_INTERNAL_255092b1_4_k_cu_04fc8015_29954cuda3std3__419piecewise_constructE)
_ZN39_INTERNAL_255092b1_4_k_cu_04fc8015_29954cuda3std3__419piecewise_constructE:
	.zero		1
	.type		_ZN39_INTERNAL_255092b1_4_k_cu_04fc8015_29954cuda3std3__45__cpo4cendE,@object
	.size		_ZN39_INTERNAL_255092b1_4_k_cu_04fc8015_29954cuda3std3__45__cpo4cendE,(_ZN39_INTERNAL_255092b1_4_k_cu_04fc8015_29954cuda3std6ranges3__45__cpo4swapE - _ZN39_INTERNAL_255092b1_4_k_cu_04fc8015_29954cuda3std3__45__cpo4cendE)
_ZN39_INTERNAL_255092b1_4_k_cu_04fc8015_29954cuda3std3__45__cpo4cendE:
	.zero		1
	.type		_ZN39_INTERNAL_255092b1_4_k_cu_04fc8015_29954cuda3std6ranges3__45__cpo4swapE,@object
	.size		_ZN39_INTERNAL_255092b1_4_k_cu_04fc8015_29954cuda3std6ranges3__45__cpo4swapE,(.L_10 - _ZN39_INTERNAL_255092b1_4_k_cu_04fc8015_29954cuda3std6ranges3__45__cpo4swapE)
_ZN39_INTERNAL_255092b1_4_k_cu_04fc8015_29954cuda3std6ranges3__45__cpo4swapE:
	.zero		1
.L_10:


//--------------------- .nv.constant0._ZN7cutlass13device_kernelINS_4gemm6kernel13GemmUniversalIN4cute5tupleIJiiiiEEENS1_10collective13CollectiveMmaINS1_35MainloopSm100TmaUmmaWarpSpecializedILi13ELi2ELi4ENS5_IJNS4_1CILi2EEENSA_ILi1EEESC_EEEEENS5_IJNSA_ILi128EEESF_NSA_ILi64EEEEEENS_6half_tENS5_IJlSC_lEEESI_SJ_NS4_8TiledMMAINS4_8MMA_AtomIJNS4_26SM100_MMA_F16BF16_2x1SM_SSISI_SI_fLi128ELi128ELNS4_4UMMA5MajorE0ELSO_0ELNSN_7ScaleInE0ELSP_0EEEEEENS4_6LayoutINS5_IJSC_SC_SC_EEENS5_IJNSA_ILi0EEESU_SU_EEEEENS5_IJNS4_10UnderscoreESX_SX_EEEEENS4_18SM100_TMA_2SM_LOADENS4_14ComposedLayoutINS4_7SwizzleILi3ELi4ELi3EEENS4_18smem_ptr_flag_bitsILi16EEENSS_INS5_IJNSA_ILi8EEESG_EEENS5_IJSG_SC_EEEEEEEvNS4_8identityES10_S1A_vS1B_EENS_8epilogue10collective18CollectiveEpilogueINS1D_23Sm100TmaWarpSpecializedILi4ELi2ELi16ELb1ELb0EEEJNS5_IJSG_SF_SG_EEENS5_IJNSS_ISG_SC_EENSS_INS5_IJNSA_ILi16EEESB_EEENS5_IJSC_SG_EEEEEEEESI_SJ_SI_SJ_NS1D_6fusion15FusionCallbacksIS1H_NS1P_17LinCombPerRowBiasISI_fSI_SI_fLi8ELNS_15FloatRoundStyleE2EEES1I_S1O_JEEENS4_5SM1004TMEM4LOAD26SM100_TMEM_LOAD_32dp32b16xENS4_13SM90_TMA_LOADENS11_INS12_ILi1ELi4ELi3EEES15_NSS_INS5_IJS16_S1K_EEENS5_IJS1K_SC_EEEEEEENS4_39AutoVectorizingCopyWithAssumedAlignmentILi128EEENS4_14SM90_TMA_STOREES24_S26_S26_EEEvvEEEEvNT_6ParamsE --------------------------
	.section	.nv.constant0._ZN7cutlass13device_kernelINS_4gemm6kernel13GemmUniversalIN4cute5tupleIJiiiiEEENS1_10collective13CollectiveMmaINS1_35MainloopSm100TmaUmmaWarpSpecializedILi13ELi2ELi4ENS5_IJNS4_1CILi2EEENSA_ILi1EEESC_EEEEENS5_IJNSA_ILi128EEESF_NSA_ILi64EEEEEENS_6half_tENS5_IJlSC_lEEESI_SJ_NS4_8TiledMMAINS4_8MMA_AtomIJNS4_26SM100_MMA_F16BF16_2x1SM_SSISI_SI_fLi128ELi128ELNS4_4UMMA5MajorE0ELSO_0ELNSN_7ScaleInE0ELSP_0EEEEEENS4_6LayoutINS5_IJSC_SC_SC_EEENS5_IJNSA_ILi0EEESU_SU_EEEEENS5_IJNS4_10UnderscoreESX_SX_EEEEENS4_18SM100_TMA_2SM_LOADENS4_14ComposedLayoutINS4_7SwizzleILi3ELi4ELi3EEENS4_18smem_ptr_flag_bitsILi16EEENSS_INS5_IJNSA_ILi8EEESG_EEENS5_IJSG_SC_EEEEEEEvNS4_8identityES10_S1A_vS1B_EENS_8epilogue10collective18CollectiveEpilogueINS1D_23Sm100TmaWarpSpecializedILi4ELi2ELi16ELb1ELb0EEEJNS5_IJSG_SF_SG_EEENS5_IJNSS_ISG_SC_EENSS_INS5_IJNSA_ILi16EEESB_EEENS5_IJSC_SG_EEEEEEEESI_SJ_SI_SJ_NS1D_6fusion15FusionCallbacksIS1H_NS1P_17LinCombPerRowBiasISI_fSI_SI_fLi8ELNS_15FloatRoundStyleE2EEES1I_S1O_JEEENS4_5SM1004TMEM4LOAD26SM100_TMEM_LOAD_32dp32b16xENS4_13SM90_TMA_LOADENS11_INS12_ILi1ELi4ELi3EEES15_NSS_INS5_IJS16_S1K_EEENS5_IJS1K_SC_EEEEEEENS4_39AutoVectorizingCopyWithAssumedAlignmentILi128EEENS4_14SM90_TMA_STOREES24_S26_S26_EEEvvEEEEvNT_6ParamsE,"a",@progbits
	.sectionflags	@""
	.align	4
.nv.constant0._ZN7cutlass13device_kernelINS_4gemm6kernel13GemmUniversalIN4cute5tupleIJiiiiEEENS1_10collective13CollectiveMmaINS1_35MainloopSm100TmaUmmaWarpSpecializedILi13ELi2ELi4ENS5_IJNS4_1CILi2EEENSA_ILi1EEESC_EEEEENS5_IJNSA_ILi128EEESF_NSA_ILi64EEEEEENS_6half_tENS5_IJlSC_lEEESI_SJ_NS4_8TiledMMAINS4_8MMA_AtomIJNS4_26SM100_MMA_F16BF16_2x1SM_SSISI_SI_fLi128ELi128ELNS4_4UMMA5MajorE0ELSO_0ELNSN_7ScaleInE0ELSP_0EEEEEENS4_6LayoutINS5_IJSC_SC_SC_EEENS5_IJNSA_ILi0EEESU_SU_EEEEENS5_IJNS4_10UnderscoreESX_SX_EEEEENS4_18SM100_TMA_2SM_LOADENS4_14ComposedLayoutINS4_7SwizzleILi3ELi4ELi3EEENS4_18smem_ptr_flag_bitsILi16EEENSS_INS5_IJNSA_ILi8EEESG_EEENS5_IJSG_SC_EEEEEEEvNS4_8identityES10_S1A_vS1B_EENS_8epilogue10collective18CollectiveEpilogueINS1D_23Sm100TmaWarpSpecializedILi4ELi2ELi16ELb1ELb0EEEJNS5_IJSG_SF_SG_EEENS5_IJNSS_ISG_SC_EENSS_INS5_IJNSA_ILi16EEESB_EEENS5_IJSC_SG_EEEEEEEESI_SJ_SI_SJ_NS1D_6fusion15FusionCallbacksIS1H_NS1P_17LinCombPerRowBiasISI_fSI_SI_fLi8ELNS_15FloatRoundStyleE2EEES1I_S1O_JEEENS4_5SM1004TMEM4LOAD26SM100_TMEM_LOAD_32dp32b16xENS4_13SM90_TMA_LOADENS11_INS12_ILi1ELi4ELi3EEES15_NSS_INS5_IJS16_S1K_EEENS5_IJS1K_SC_EEEEEEENS4_39AutoVectorizingCopyWithAssumedAlignmentILi128EEENS4_14SM90_TMA_STOREES24_S26_S26_EEEvvEEEEvNT_6ParamsE:
	.zero		2944


//--------------------- SYMBOLS --------------------------

	.type		.nv.reservedSmem.offset0,@object
	.size		.nv.reservedSmem.offset0,0x4
	.type		.nv.reservedSmem.cap,@object
	.size		.nv.reservedSmem.cap,0x4
	.type		__assertfail,@function
